//
// Generated by NVIDIA NVVM Compiler
//
// Compiler Build ID: CL-36424714
// Cuda compilation tools, release 13.0, V13.0.88
// Based on NVVM 20.0.0
//

.version 9.0
.target sm_100
.address_size 64

	// .globl	default_function_kernel0
// _ZZ24default_function_kernel0E15pad_temp_shared has been demoted
// _ZZ24default_function_kernel0E13kernel_shared has been demoted
// _ZZ6conv2dPfPKfS_E5input has been demoted

.visible .entry default_function_kernel0(
	.param .u64 .ptr .align 1 default_function_kernel0_param_0,
	.param .u64 .ptr .align 1 default_function_kernel0_param_1,
	.param .u64 .ptr .align 1 default_function_kernel0_param_2
)
{
	.reg .pred 	%p<442>;
	.reg .b16 	%rs<85>;
	.reg .b32 	%r<952>;
	.reg .b32 	%f<436>;
	.reg .b64 	%rd<166>;
	// demoted variable
	.shared .align 4 .b8 _ZZ24default_function_kernel0E15pad_temp_shared[12288];
	// demoted variable
	.shared .align 4 .b8 _ZZ24default_function_kernel0E13kernel_shared[9216];
	ld.param.u64 	%rd6, [default_function_kernel0_param_0];
	ld.param.u64 	%rd7, [default_function_kernel0_param_1];
	cvta.to.global.u64 	%rd1, %rd7;
	cvta.to.global.u64 	%rd2, %rd6;
	mov.u32 	%r228, %ctaid.y;
	shl.b32 	%r229, %r228, 2;
	mov.u32 	%r230, %tid.x;
	mul.lo.s32 	%r231, %r230, 55;
	shr.u32 	%r232, %r231, 4;
	and.b32  	%r1, %r232, 3;
	or.b32  	%r2, %r1, %r229;
	mov.u32 	%r233, %ctaid.x;
	mul.lo.s32 	%r234, %r233, 14;
	mul.lo.s32 	%r235, %r230, 7;
	and.b32  	%r236, %r235, 15;
	or.b32  	%r3, %r236, %r234;
	add.s32 	%r4, %r236, %r234;
	mov.u32 	%r237, %tid.z;
	mov.u32 	%r238, %tid.y;
	mad.lo.s32 	%r239, %r238, 384, %r231;
	mad.lo.s32 	%r240, %r237, 1536, %r239;
	shl.b32 	%r242, %r240, 2;
	mov.u32 	%r243, _ZZ24default_function_kernel0E15pad_temp_shared;
	add.s32 	%r5, %r243, %r242;
	add.s32 	%r244, %r231, 1;
	shr.u32 	%r245, %r244, 4;
	and.b32  	%r6, %r245, 3;
	or.b32  	%r7, %r6, %r229;
	and.b32  	%r246, %r244, 15;
	or.b32  	%r8, %r246, %r234;
	add.s32 	%r9, %r246, %r234;
	add.s32 	%r247, %r231, 2;
	shr.u32 	%r248, %r247, 4;
	and.b32  	%r10, %r248, 3;
	or.b32  	%r11, %r10, %r229;
	and.b32  	%r249, %r247, 15;
	or.b32  	%r12, %r249, %r234;
	add.s32 	%r13, %r249, %r234;
	add.s32 	%r250, %r231, 3;
	shr.u32 	%r251, %r250, 4;
	and.b32  	%r14, %r251, 3;
	or.b32  	%r15, %r14, %r229;
	and.b32  	%r252, %r250, 15;
	or.b32  	%r16, %r252, %r234;
	add.s32 	%r17, %r252, %r234;
	add.s32 	%r253, %r231, 4;
	shr.u32 	%r254, %r253, 4;
	and.b32  	%r18, %r254, 3;
	or.b32  	%r19, %r18, %r229;
	and.b32  	%r255, %r253, 15;
	or.b32  	%r20, %r255, %r234;
	add.s32 	%r21, %r255, %r234;
	add.s32 	%r256, %r231, 5;
	shr.u32 	%r257, %r256, 4;
	and.b32  	%r22, %r257, 3;
	or.b32  	%r23, %r22, %r229;
	and.b32  	%r258, %r256, 15;
	or.b32  	%r24, %r258, %r234;
	add.s32 	%r25, %r258, %r234;
	add.s32 	%r259, %r231, 6;
	shr.u32 	%r260, %r259, 4;
	and.b32  	%r26, %r260, 3;
	or.b32  	%r27, %r26, %r229;
	and.b32  	%r261, %r259, 15;
	or.b32  	%r28, %r261, %r234;
	add.s32 	%r29, %r261, %r234;
	add.s32 	%r262, %r231, 7;
	shr.u32 	%r263, %r262, 4;
	and.b32  	%r30, %r263, 3;
	or.b32  	%r31, %r30, %r229;
	and.b32  	%r264, %r262, 15;
	or.b32  	%r32, %r264, %r234;
	add.s32 	%r33, %r264, %r234;
	add.s32 	%r265, %r231, 8;
	shr.u32 	%r266, %r265, 4;
	and.b32  	%r34, %r266, 3;
	or.b32  	%r35, %r34, %r229;
	xor.b32  	%r267, %r236, 8;
	or.b32  	%r36, %r267, %r234;
	add.s32 	%r37, %r267, %r234;
	add.s32 	%r268, %r231, 9;
	shr.u32 	%r269, %r268, 4;
	and.b32  	%r38, %r269, 3;
	or.b32  	%r39, %r38, %r229;
	and.b32  	%r270, %r268, 15;
	or.b32  	%r40, %r270, %r234;
	add.s32 	%r41, %r270, %r234;
	add.s32 	%r271, %r231, 10;
	shr.u32 	%r272, %r271, 4;
	and.b32  	%r42, %r272, 3;
	or.b32  	%r43, %r42, %r229;
	and.b32  	%r273, %r271, 15;
	or.b32  	%r44, %r273, %r234;
	add.s32 	%r45, %r273, %r234;
	add.s32 	%r274, %r231, 11;
	shr.u32 	%r275, %r274, 4;
	and.b32  	%r46, %r275, 3;
	or.b32  	%r47, %r46, %r229;
	and.b32  	%r276, %r274, 15;
	or.b32  	%r48, %r276, %r234;
	add.s32 	%r49, %r276, %r234;
	add.s32 	%r277, %r231, 12;
	shr.u32 	%r278, %r277, 4;
	and.b32  	%r50, %r278, 3;
	or.b32  	%r51, %r50, %r229;
	and.b32  	%r279, %r277, 15;
	or.b32  	%r52, %r279, %r234;
	add.s32 	%r53, %r279, %r234;
	add.s32 	%r280, %r231, 13;
	shr.u32 	%r281, %r280, 4;
	and.b32  	%r54, %r281, 3;
	or.b32  	%r55, %r54, %r229;
	and.b32  	%r282, %r280, 15;
	or.b32  	%r56, %r282, %r234;
	add.s32 	%r57, %r282, %r234;
	add.s32 	%r283, %r231, 14;
	shr.u32 	%r284, %r283, 4;
	and.b32  	%r58, %r284, 3;
	or.b32  	%r59, %r58, %r229;
	and.b32  	%r285, %r283, 15;
	or.b32  	%r60, %r285, %r234;
	add.s32 	%r61, %r285, %r234;
	add.s32 	%r286, %r231, 15;
	shr.u32 	%r287, %r286, 4;
	and.b32  	%r62, %r287, 3;
	or.b32  	%r63, %r62, %r229;
	and.b32  	%r288, %r286, 15;
	or.b32  	%r64, %r288, %r234;
	add.s32 	%r65, %r288, %r234;
	add.s32 	%r289, %r231, 16;
	shr.u32 	%r290, %r289, 4;
	and.b32  	%r66, %r290, 3;
	or.b32  	%r67, %r66, %r229;
	add.s32 	%r291, %r231, 17;
	shr.u32 	%r292, %r291, 4;
	and.b32  	%r68, %r292, 3;
	or.b32  	%r69, %r68, %r229;
	add.s32 	%r293, %r231, 18;
	shr.u32 	%r294, %r293, 4;
	and.b32  	%r70, %r294, 3;
	or.b32  	%r71, %r70, %r229;
	add.s32 	%r295, %r231, 19;
	shr.u32 	%r296, %r295, 4;
	and.b32  	%r72, %r296, 3;
	or.b32  	%r73, %r72, %r229;
	add.s32 	%r297, %r231, 20;
	shr.u32 	%r298, %r297, 4;
	and.b32  	%r74, %r298, 3;
	or.b32  	%r75, %r74, %r229;
	add.s32 	%r299, %r231, 21;
	shr.u32 	%r300, %r299, 4;
	and.b32  	%r76, %r300, 3;
	or.b32  	%r77, %r76, %r229;
	add.s32 	%r301, %r231, 22;
	shr.u32 	%r302, %r301, 4;
	and.b32  	%r78, %r302, 3;
	or.b32  	%r79, %r78, %r229;
	add.s32 	%r303, %r231, 23;
	shr.u32 	%r304, %r303, 4;
	and.b32  	%r80, %r304, 3;
	or.b32  	%r81, %r80, %r229;
	add.s32 	%r305, %r231, 24;
	shr.u32 	%r306, %r305, 4;
	and.b32  	%r82, %r306, 3;
	or.b32  	%r83, %r82, %r229;
	add.s32 	%r307, %r231, 25;
	shr.u32 	%r308, %r307, 4;
	and.b32  	%r84, %r308, 3;
	or.b32  	%r85, %r84, %r229;
	add.s32 	%r309, %r231, 26;
	shr.u32 	%r310, %r309, 4;
	and.b32  	%r86, %r310, 3;
	or.b32  	%r87, %r86, %r229;
	add.s32 	%r311, %r231, 27;
	shr.u32 	%r312, %r311, 4;
	and.b32  	%r88, %r312, 3;
	or.b32  	%r89, %r88, %r229;
	add.s32 	%r313, %r231, 28;
	shr.u32 	%r314, %r313, 4;
	and.b32  	%r90, %r314, 3;
	or.b32  	%r91, %r90, %r229;
	add.s32 	%r315, %r231, 29;
	shr.u32 	%r316, %r315, 4;
	and.b32  	%r92, %r316, 3;
	or.b32  	%r93, %r92, %r229;
	add.s32 	%r317, %r231, 30;
	shr.u32 	%r318, %r317, 4;
	and.b32  	%r94, %r318, 3;
	or.b32  	%r95, %r94, %r229;
	add.s32 	%r319, %r231, 31;
	shr.u32 	%r320, %r319, 4;
	and.b32  	%r96, %r320, 3;
	or.b32  	%r97, %r96, %r229;
	xor.b32  	%r98, %r1, 2;
	or.b32  	%r99, %r98, %r229;
	add.s32 	%r321, %r231, 33;
	shr.u32 	%r322, %r321, 4;
	and.b32  	%r100, %r322, 3;
	or.b32  	%r101, %r100, %r229;
	add.s32 	%r323, %r231, 34;
	shr.u32 	%r324, %r323, 4;
	and.b32  	%r102, %r324, 3;
	or.b32  	%r103, %r102, %r229;
	add.s32 	%r325, %r231, 35;
	shr.u32 	%r326, %r325, 4;
	and.b32  	%r104, %r326, 3;
	or.b32  	%r105, %r104, %r229;
	add.s32 	%r327, %r231, 36;
	shr.u32 	%r328, %r327, 4;
	and.b32  	%r106, %r328, 3;
	or.b32  	%r107, %r106, %r229;
	add.s32 	%r329, %r231, 37;
	shr.u32 	%r330, %r329, 4;
	and.b32  	%r108, %r330, 3;
	or.b32  	%r109, %r108, %r229;
	add.s32 	%r331, %r231, 38;
	shr.u32 	%r332, %r331, 4;
	and.b32  	%r110, %r332, 3;
	or.b32  	%r111, %r110, %r229;
	add.s32 	%r333, %r231, 39;
	shr.u32 	%r334, %r333, 4;
	and.b32  	%r112, %r334, 3;
	or.b32  	%r113, %r112, %r229;
	add.s32 	%r335, %r231, 40;
	shr.u32 	%r336, %r335, 4;
	and.b32  	%r114, %r336, 3;
	or.b32  	%r115, %r114, %r229;
	add.s32 	%r337, %r231, 41;
	shr.u32 	%r338, %r337, 4;
	and.b32  	%r116, %r338, 3;
	or.b32  	%r117, %r116, %r229;
	add.s32 	%r339, %r231, 42;
	shr.u32 	%r340, %r339, 4;
	and.b32  	%r118, %r340, 3;
	or.b32  	%r119, %r118, %r229;
	add.s32 	%r341, %r231, 43;
	shr.u32 	%r342, %r341, 4;
	and.b32  	%r120, %r342, 3;
	or.b32  	%r121, %r120, %r229;
	add.s32 	%r343, %r231, 44;
	shr.u32 	%r344, %r343, 4;
	and.b32  	%r122, %r344, 3;
	or.b32  	%r123, %r122, %r229;
	add.s32 	%r345, %r231, 45;
	shr.u32 	%r346, %r345, 4;
	and.b32  	%r124, %r346, 3;
	or.b32  	%r125, %r124, %r229;
	add.s32 	%r347, %r231, 46;
	shr.u32 	%r348, %r347, 4;
	and.b32  	%r126, %r348, 3;
	or.b32  	%r127, %r126, %r229;
	add.s32 	%r349, %r231, 47;
	shr.u32 	%r350, %r349, 4;
	and.b32  	%r128, %r350, 3;
	or.b32  	%r129, %r128, %r229;
	add.s32 	%r351, %r231, 48;
	shr.u32 	%r352, %r351, 4;
	and.b32  	%r130, %r352, 3;
	or.b32  	%r131, %r130, %r229;
	add.s32 	%r353, %r231, 49;
	shr.u32 	%r354, %r353, 4;
	and.b32  	%r132, %r354, 3;
	or.b32  	%r133, %r132, %r229;
	add.s32 	%r355, %r231, 50;
	shr.u32 	%r356, %r355, 4;
	and.b32  	%r134, %r356, 3;
	or.b32  	%r135, %r134, %r229;
	add.s32 	%r357, %r231, 51;
	shr.u32 	%r358, %r357, 4;
	and.b32  	%r136, %r358, 3;
	or.b32  	%r137, %r136, %r229;
	add.s32 	%r359, %r231, 52;
	shr.u32 	%r360, %r359, 4;
	and.b32  	%r138, %r360, 3;
	or.b32  	%r139, %r138, %r229;
	add.s32 	%r361, %r231, 53;
	shr.u32 	%r362, %r361, 4;
	and.b32  	%r140, %r362, 3;
	or.b32  	%r141, %r140, %r229;
	mul.lo.s32 	%r363, %r238, 6;
	mad.lo.s32 	%r364, %r237, 24, %r363;
	add.s32 	%r365, %r231, 54;
	shr.u32 	%r366, %r365, 6;
	add.s32 	%r367, %r364, %r366;
	setp.gt.u32 	%p10, %r367, 47;
	mul.lo.s32 	%r368, %r238, 24;
	mad.lo.s32 	%r369, %r237, 96, %r368;
	shr.u32 	%r370, %r365, 4;
	add.s32 	%r371, %r369, %r370;
	setp.gt.u32 	%p11, %r371, 191;
	setp.gt.u32 	%p12, %r240, 3017;
	setp.gt.u32 	%p13, %r239, 1481;
	setp.gt.u32 	%p14, %r230, 5;
	or.pred  	%p15, %p14, %p13;
	and.b32  	%r142, %r370, 3;
	or.b32  	%r143, %r142, %r229;
	mov.u32 	%r373, %ctaid.z;
	mul.lo.s32 	%r374, %r237, 6912;
	mad.lo.s32 	%r375, %r373, 13824, %r374;
	mad.lo.s32 	%r376, %r238, 1728, %r375;
	mul.lo.s32 	%r377, %r230, 14;
	cvt.u16.u32 	%rs3, %r377;
	mul.hi.u16 	%rs4, %rs3, 10923;
	shr.u16 	%rs5, %rs4, 3;
	mul.wide.u16 	%r378, %rs5, 864;
	add.s32 	%r379, %r378, %r376;
	mul.lo.s16 	%rs6, %rs5, 48;
	sub.s16 	%rs7, %rs3, %rs6;
	mul.lo.s16 	%rs8, %rs7, 9;
	cvt.u32.u16 	%r380, %rs8;
	add.s32 	%r144, %r379, %r380;
	mul.lo.s32 	%r381, %r230, 42;
	mad.lo.s32 	%r382, %r238, 288, %r381;
	mad.lo.s32 	%r383, %r237, 1152, %r382;
	shl.b32 	%r385, %r383, 2;
	mov.u32 	%r386, _ZZ24default_function_kernel0E13kernel_shared;
	add.s32 	%r145, %r386, %r385;
	or.b16  	%rs9, %rs3, 1;
	mul.hi.u16 	%rs10, %rs9, 10923;
	shr.u16 	%rs11, %rs10, 3;
	mul.wide.u16 	%r387, %rs11, 864;
	add.s32 	%r388, %r387, %r376;
	mul.lo.s16 	%rs12, %rs11, 48;
	sub.s16 	%rs13, %rs9, %rs12;
	mul.lo.s16 	%rs14, %rs13, 9;
	cvt.u32.u16 	%r389, %rs14;
	add.s32 	%r146, %r388, %r389;
	add.s16 	%rs15, %rs3, 2;
	mul.hi.u16 	%rs16, %rs15, 10923;
	shr.u16 	%rs17, %rs16, 3;
	mul.wide.u16 	%r390, %rs17, 864;
	add.s32 	%r391, %r390, %r376;
	mul.lo.s16 	%rs18, %rs17, 48;
	sub.s16 	%rs19, %rs15, %rs18;
	mul.lo.s16 	%rs20, %rs19, 9;
	cvt.u32.u16 	%r392, %rs20;
	add.s32 	%r147, %r391, %r392;
	add.s16 	%rs21, %rs3, 3;
	mul.hi.u16 	%rs22, %rs21, 10923;
	shr.u16 	%rs23, %rs22, 3;
	mul.wide.u16 	%r393, %rs23, 864;
	add.s32 	%r394, %r393, %r376;
	mul.lo.s16 	%rs24, %rs23, 48;
	sub.s16 	%rs25, %rs21, %rs24;
	mul.lo.s16 	%rs26, %rs25, 9;
	cvt.u32.u16 	%r395, %rs26;
	add.s32 	%r148, %r394, %r395;
	add.s16 	%rs27, %rs3, 4;
	mul.hi.u16 	%rs28, %rs27, 10923;
	shr.u16 	%rs29, %rs28, 3;
	mul.wide.u16 	%r396, %rs29, 864;
	add.s32 	%r397, %r396, %r376;
	mul.lo.s16 	%rs30, %rs29, 48;
	sub.s16 	%rs31, %rs27, %rs30;
	mul.lo.s16 	%rs32, %rs31, 9;
	cvt.u32.u16 	%r398, %rs32;
	add.s32 	%r149, %r397, %r398;
	add.s16 	%rs33, %rs3, 5;
	mul.hi.u16 	%rs34, %rs33, 10923;
	shr.u16 	%rs35, %rs34, 3;
	mul.wide.u16 	%r399, %rs35, 864;
	add.s32 	%r400, %r399, %r376;
	mul.lo.s16 	%rs36, %rs35, 48;
	sub.s16 	%rs37, %rs33, %rs36;
	mul.lo.s16 	%rs38, %rs37, 9;
	cvt.u32.u16 	%r401, %rs38;
	add.s32 	%r150, %r400, %r401;
	add.s16 	%rs39, %rs3, 6;
	mul.hi.u16 	%rs40, %rs39, 10923;
	shr.u16 	%rs41, %rs40, 3;
	mul.wide.u16 	%r402, %rs41, 864;
	add.s32 	%r403, %r402, %r376;
	mul.lo.s16 	%rs42, %rs41, 48;
	sub.s16 	%rs43, %rs39, %rs42;
	mul.lo.s16 	%rs44, %rs43, 9;
	cvt.u32.u16 	%r404, %rs44;
	add.s32 	%r151, %r403, %r404;
	add.s16 	%rs45, %rs3, 7;
	mul.hi.u16 	%rs46, %rs45, 10923;
	shr.u16 	%rs47, %rs46, 3;
	mul.wide.u16 	%r405, %rs47, 864;
	add.s32 	%r406, %r405, %r376;
	mul.lo.s16 	%rs48, %rs47, 48;
	sub.s16 	%rs49, %rs45, %rs48;
	mul.lo.s16 	%rs50, %rs49, 9;
	cvt.u32.u16 	%r407, %rs50;
	add.s32 	%r152, %r406, %r407;
	add.s16 	%rs51, %rs3, 8;
	mul.hi.u16 	%rs52, %rs51, 10923;
	shr.u16 	%rs53, %rs52, 3;
	mul.wide.u16 	%r408, %rs53, 864;
	add.s32 	%r409, %r408, %r376;
	mul.lo.s16 	%rs54, %rs53, 48;
	sub.s16 	%rs55, %rs51, %rs54;
	mul.lo.s16 	%rs56, %rs55, 9;
	cvt.u32.u16 	%r410, %rs56;
	add.s32 	%r153, %r409, %r410;
	add.s16 	%rs57, %rs3, 9;
	mul.hi.u16 	%rs58, %rs57, 10923;
	shr.u16 	%rs59, %rs58, 3;
	mul.wide.u16 	%r411, %rs59, 864;
	add.s32 	%r412, %r411, %r376;
	mul.lo.s16 	%rs60, %rs59, 48;
	sub.s16 	%rs61, %rs57, %rs60;
	mul.lo.s16 	%rs62, %rs61, 9;
	cvt.u32.u16 	%r413, %rs62;
	add.s32 	%r154, %r412, %r413;
	add.s16 	%rs63, %rs3, 10;
	mul.hi.u16 	%rs64, %rs63, 10923;
	shr.u16 	%rs65, %rs64, 3;
	mul.wide.u16 	%r414, %rs65, 864;
	add.s32 	%r415, %r414, %r376;
	mul.lo.s16 	%rs66, %rs65, 48;
	sub.s16 	%rs67, %rs63, %rs66;
	mul.lo.s16 	%rs68, %rs67, 9;
	cvt.u32.u16 	%r416, %rs68;
	add.s32 	%r155, %r415, %r416;
	add.s16 	%rs69, %rs3, 11;
	mul.hi.u16 	%rs70, %rs69, 10923;
	shr.u16 	%rs71, %rs70, 3;
	mul.wide.u16 	%r417, %rs71, 864;
	add.s32 	%r418, %r417, %r376;
	mul.lo.s16 	%rs72, %rs71, 48;
	sub.s16 	%rs73, %rs69, %rs72;
	mul.lo.s16 	%rs74, %rs73, 9;
	cvt.u32.u16 	%r419, %rs74;
	add.s32 	%r156, %r418, %r419;
	shl.b32 	%r420, %r237, 3;
	shl.b32 	%r421, %r238, 1;
	add.s32 	%r422, %r420, %r421;
	add.s16 	%rs75, %rs3, 12;
	mul.hi.u16 	%rs76, %rs75, 10923;
	shr.u16 	%rs77, %rs76, 3;
	cvt.u32.u16 	%r423, %rs77;
	add.s32 	%r157, %r422, %r423;
	mul.lo.s32 	%r424, %r238, 96;
	mad.lo.s32 	%r425, %r237, 384, %r424;
	add.s32 	%r426, %r425, %r377;
	setp.gt.u32 	%p17, %r426, 755;
	setp.gt.u32 	%p18, %r383, 2267;
	or.pred  	%p19, %p17, %p18;
	setp.gt.u32 	%p20, %r382, 1115;
	or.pred  	%p21, %p14, %p20;
	mul.wide.u16 	%r427, %rs77, 864;
	add.s32 	%r158, %r427, %r376;
	mul.lo.s16 	%rs78, %rs77, 48;
	sub.s16 	%rs79, %rs75, %rs78;
	mul.lo.s16 	%rs1, %rs79, 9;
	setp.gt.u32 	%p23, %r383, 2266;
	or.pred  	%p24, %p17, %p23;
	setp.gt.u32 	%p25, %r382, 1114;
	or.pred  	%p26, %p14, %p25;
	setp.gt.u32 	%p28, %r383, 2265;
	or.pred  	%p29, %p17, %p28;
	setp.gt.u32 	%p30, %r382, 1113;
	or.pred  	%p31, %p14, %p30;
	add.s16 	%rs80, %rs3, 13;
	mul.hi.u16 	%rs81, %rs80, 10923;
	shr.u16 	%rs82, %rs81, 3;
	cvt.u32.u16 	%r428, %rs82;
	add.s32 	%r159, %r422, %r428;
	setp.gt.u32 	%p33, %r426, 754;
	setp.gt.u32 	%p34, %r383, 2264;
	or.pred  	%p35, %p33, %p34;
	setp.gt.u32 	%p36, %r382, 1112;
	or.pred  	%p37, %p14, %p36;
	mul.wide.u16 	%r429, %rs82, 864;
	add.s32 	%r160, %r429, %r376;
	mul.lo.s16 	%rs83, %rs82, 48;
	sub.s16 	%rs84, %rs80, %rs83;
	mul.lo.s16 	%rs2, %rs84, 9;
	setp.gt.u32 	%p39, %r383, 2263;
	or.pred  	%p40, %p33, %p39;
	setp.gt.u32 	%p41, %r382, 1111;
	or.pred  	%p42, %p14, %p41;
	setp.gt.u32 	%p44, %r383, 2262;
	or.pred  	%p45, %p33, %p44;
	setp.gt.u32 	%p46, %r382, 1110;
	or.pred  	%p47, %p14, %p46;
	or.pred  	%p49, %p10, %p11;
	or.pred  	%p50, %p49, %p12;
	or.pred  	%p1, %p50, %p15;
	or.pred  	%p2, %p19, %p21;
	or.pred  	%p3, %p24, %p26;
	or.pred  	%p4, %p29, %p31;
	or.pred  	%p5, %p35, %p37;
	or.pred  	%p6, %p40, %p42;
	or.pred  	%p7, %p45, %p47;
	shl.b32 	%r430, %r238, 6;
	shl.b32 	%r431, %r230, 3;
	add.s32 	%r432, %r430, %r431;
	add.s32 	%r161, %r243, %r432;
	mad.lo.s32 	%r433, %r237, 2304, %r386;
	add.s32 	%r162, %r433, 4608;
	mov.f32 	%f420, 0f00000000;
	mov.b32 	%r948, 0;
	mov.pred 	%p441, -1;
	mov.f32 	%f421, %f420;
	mov.f32 	%f422, %f420;
	mov.f32 	%f423, %f420;
	mov.f32 	%f424, %f420;
	mov.f32 	%f425, %f420;
	mov.f32 	%f426, %f420;
	mov.f32 	%f427, %f420;
	mov.f32 	%f428, %f420;
	mov.f32 	%f429, %f420;
	mov.f32 	%f430, %f420;
	mov.f32 	%f431, %f420;
	mov.f32 	%f432, %f420;
	mov.f32 	%f433, %f420;
	mov.f32 	%f434, %f420;
	mov.f32 	%f435, %f420;
$L__BB0_1:
	mov.pred 	%p8, %p441;
	mul.lo.s32 	%r435, %r948, 37632;
	mov.u32 	%r436, %tid.z;
	mov.u32 	%r437, %tid.y;
	mul.lo.s32 	%r438, %r437, 4704;
	mad.lo.s32 	%r439, %r436, 18816, %r438;
	mov.u32 	%r440, %ctaid.y;
	mad.lo.s32 	%r441, %r440, 112, %r439;
	add.s32 	%r442, %r441, -29;
	add.s32 	%r443, %r4, %r442;
	mov.u32 	%r444, %tid.x;
	mul.lo.s32 	%r445, %r444, 55;
	shr.u32 	%r446, %r445, 6;
	mad.lo.s32 	%r447, %r446, 784, %r443;
	add.s32 	%r164, %r447, %r435;
	add.s32 	%r448, %r9, %r442;
	add.s32 	%r449, %r445, 1;
	shr.u32 	%r450, %r449, 6;
	mad.lo.s32 	%r451, %r450, 784, %r448;
	add.s32 	%r165, %r451, %r435;
	add.s32 	%r452, %r13, %r442;
	add.s32 	%r453, %r445, 2;
	shr.u32 	%r454, %r453, 6;
	mad.lo.s32 	%r455, %r454, 784, %r452;
	add.s32 	%r166, %r455, %r435;
	add.s32 	%r456, %r17, %r442;
	add.s32 	%r457, %r445, 3;
	shr.u32 	%r458, %r457, 6;
	mad.lo.s32 	%r459, %r458, 784, %r456;
	add.s32 	%r167, %r459, %r435;
	add.s32 	%r460, %r21, %r442;
	add.s32 	%r461, %r445, 4;
	shr.u32 	%r462, %r461, 6;
	mad.lo.s32 	%r463, %r462, 784, %r460;
	add.s32 	%r168, %r463, %r435;
	add.s32 	%r464, %r25, %r442;
	add.s32 	%r465, %r445, 5;
	shr.u32 	%r466, %r465, 6;
	mad.lo.s32 	%r467, %r466, 784, %r464;
	add.s32 	%r169, %r467, %r435;
	add.s32 	%r468, %r29, %r442;
	add.s32 	%r469, %r445, 6;
	shr.u32 	%r470, %r469, 6;
	mad.lo.s32 	%r471, %r470, 784, %r468;
	add.s32 	%r170, %r471, %r435;
	add.s32 	%r472, %r33, %r442;
	add.s32 	%r473, %r445, 7;
	shr.u32 	%r474, %r473, 6;
	mad.lo.s32 	%r475, %r474, 784, %r472;
	add.s32 	%r171, %r475, %r435;
	add.s32 	%r476, %r37, %r442;
	add.s32 	%r477, %r445, 8;
	shr.u32 	%r478, %r477, 6;
	mad.lo.s32 	%r479, %r478, 784, %r476;
	add.s32 	%r172, %r479, %r435;
	add.s32 	%r480, %r41, %r442;
	add.s32 	%r481, %r445, 9;
	shr.u32 	%r482, %r481, 6;
	mad.lo.s32 	%r483, %r482, 784, %r480;
	add.s32 	%r173, %r483, %r435;
	add.s32 	%r484, %r45, %r442;
	add.s32 	%r485, %r445, 10;
	shr.u32 	%r486, %r485, 6;
	mad.lo.s32 	%r487, %r486, 784, %r484;
	add.s32 	%r174, %r487, %r435;
	add.s32 	%r488, %r49, %r442;
	add.s32 	%r489, %r445, 11;
	shr.u32 	%r490, %r489, 6;
	mad.lo.s32 	%r491, %r490, 784, %r488;
	add.s32 	%r175, %r491, %r435;
	add.s32 	%r492, %r53, %r442;
	add.s32 	%r493, %r445, 12;
	shr.u32 	%r494, %r493, 6;
	mad.lo.s32 	%r495, %r494, 784, %r492;
	add.s32 	%r176, %r495, %r435;
	add.s32 	%r496, %r57, %r442;
	add.s32 	%r497, %r445, 13;
	shr.u32 	%r498, %r497, 6;
	mad.lo.s32 	%r499, %r498, 784, %r496;
	add.s32 	%r177, %r499, %r435;
	add.s32 	%r500, %r61, %r442;
	add.s32 	%r501, %r445, 14;
	shr.u32 	%r502, %r501, 6;
	mad.lo.s32 	%r503, %r502, 784, %r500;
	add.s32 	%r178, %r503, %r435;
	add.s32 	%r504, %r65, %r442;
	add.s32 	%r505, %r445, 15;
	shr.u32 	%r506, %r505, 6;
	mad.lo.s32 	%r507, %r506, 784, %r504;
	add.s32 	%r179, %r507, %r435;
	add.s32 	%r508, %r445, 16;
	shr.u32 	%r509, %r508, 6;
	mad.lo.s32 	%r510, %r509, 784, %r443;
	add.s32 	%r180, %r510, %r435;
	add.s32 	%r511, %r445, 17;
	shr.u32 	%r512, %r511, 6;
	mad.lo.s32 	%r513, %r512, 784, %r448;
	add.s32 	%r181, %r513, %r435;
	add.s32 	%r514, %r445, 18;
	shr.u32 	%r515, %r514, 6;
	mad.lo.s32 	%r516, %r515, 784, %r452;
	add.s32 	%r182, %r516, %r435;
	add.s32 	%r517, %r445, 19;
	shr.u32 	%r518, %r517, 6;
	mad.lo.s32 	%r519, %r518, 784, %r456;
	add.s32 	%r183, %r519, %r435;
	add.s32 	%r520, %r445, 20;
	shr.u32 	%r521, %r520, 6;
	mad.lo.s32 	%r522, %r521, 784, %r460;
	add.s32 	%r184, %r522, %r435;
	add.s32 	%r523, %r445, 21;
	shr.u32 	%r524, %r523, 6;
	mad.lo.s32 	%r525, %r524, 784, %r464;
	add.s32 	%r185, %r525, %r435;
	add.s32 	%r526, %r445, 22;
	shr.u32 	%r527, %r526, 6;
	mad.lo.s32 	%r528, %r527, 784, %r468;
	add.s32 	%r186, %r528, %r435;
	add.s32 	%r529, %r445, 23;
	shr.u32 	%r530, %r529, 6;
	mad.lo.s32 	%r531, %r530, 784, %r472;
	add.s32 	%r187, %r531, %r435;
	add.s32 	%r532, %r445, 24;
	shr.u32 	%r533, %r532, 6;
	mad.lo.s32 	%r534, %r533, 784, %r476;
	add.s32 	%r188, %r534, %r435;
	add.s32 	%r535, %r445, 25;
	shr.u32 	%r536, %r535, 6;
	mad.lo.s32 	%r537, %r536, 784, %r480;
	add.s32 	%r189, %r537, %r435;
	add.s32 	%r538, %r445, 26;
	shr.u32 	%r539, %r538, 6;
	mad.lo.s32 	%r540, %r539, 784, %r484;
	add.s32 	%r190, %r540, %r435;
	add.s32 	%r541, %r445, 27;
	shr.u32 	%r542, %r541, 6;
	mad.lo.s32 	%r543, %r542, 784, %r488;
	add.s32 	%r191, %r543, %r435;
	add.s32 	%r544, %r445, 28;
	shr.u32 	%r545, %r544, 6;
	mad.lo.s32 	%r546, %r545, 784, %r492;
	add.s32 	%r192, %r546, %r435;
	add.s32 	%r547, %r445, 29;
	shr.u32 	%r548, %r547, 6;
	mad.lo.s32 	%r549, %r548, 784, %r496;
	add.s32 	%r193, %r549, %r435;
	add.s32 	%r550, %r445, 30;
	shr.u32 	%r551, %r550, 6;
	mad.lo.s32 	%r552, %r551, 784, %r500;
	add.s32 	%r194, %r552, %r435;
	add.s32 	%r553, %r445, 31;
	shr.u32 	%r554, %r553, 6;
	mad.lo.s32 	%r555, %r554, 784, %r504;
	add.s32 	%r195, %r555, %r435;
	add.s32 	%r556, %r445, 32;
	shr.u32 	%r557, %r556, 6;
	mad.lo.s32 	%r558, %r557, 784, %r443;
	add.s32 	%r196, %r558, %r435;
	add.s32 	%r559, %r445, 33;
	shr.u32 	%r560, %r559, 6;
	mad.lo.s32 	%r561, %r560, 784, %r448;
	add.s32 	%r197, %r561, %r435;
	add.s32 	%r562, %r445, 34;
	shr.u32 	%r563, %r562, 6;
	mad.lo.s32 	%r564, %r563, 784, %r452;
	add.s32 	%r198, %r564, %r435;
	add.s32 	%r565, %r445, 35;
	shr.u32 	%r566, %r565, 6;
	mad.lo.s32 	%r567, %r566, 784, %r456;
	add.s32 	%r199, %r567, %r435;
	add.s32 	%r568, %r445, 36;
	shr.u32 	%r569, %r568, 6;
	mad.lo.s32 	%r570, %r569, 784, %r460;
	add.s32 	%r200, %r570, %r435;
	add.s32 	%r571, %r445, 37;
	shr.u32 	%r572, %r571, 6;
	mad.lo.s32 	%r573, %r572, 784, %r464;
	add.s32 	%r201, %r573, %r435;
	add.s32 	%r574, %r445, 38;
	shr.u32 	%r575, %r574, 6;
	mad.lo.s32 	%r576, %r575, 784, %r468;
	add.s32 	%r202, %r576, %r435;
	add.s32 	%r577, %r445, 39;
	shr.u32 	%r578, %r577, 6;
	mad.lo.s32 	%r579, %r578, 784, %r472;
	add.s32 	%r203, %r579, %r435;
	add.s32 	%r580, %r445, 40;
	shr.u32 	%r581, %r580, 6;
	mad.lo.s32 	%r582, %r581, 784, %r476;
	add.s32 	%r204, %r582, %r435;
	add.s32 	%r583, %r445, 41;
	shr.u32 	%r584, %r583, 6;
	mad.lo.s32 	%r585, %r584, 784, %r480;
	add.s32 	%r205, %r585, %r435;
	add.s32 	%r586, %r445, 42;
	shr.u32 	%r587, %r586, 6;
	mad.lo.s32 	%r588, %r587, 784, %r484;
	add.s32 	%r206, %r588, %r435;
	add.s32 	%r589, %r445, 43;
	shr.u32 	%r590, %r589, 6;
	mad.lo.s32 	%r591, %r590, 784, %r488;
	add.s32 	%r207, %r591, %r435;
	add.s32 	%r592, %r445, 44;
	shr.u32 	%r593, %r592, 6;
	mad.lo.s32 	%r594, %r593, 784, %r492;
	add.s32 	%r208, %r594, %r435;
	add.s32 	%r595, %r445, 45;
	shr.u32 	%r596, %r595, 6;
	mad.lo.s32 	%r597, %r596, 784, %r496;
	add.s32 	%r209, %r597, %r435;
	add.s32 	%r598, %r445, 46;
	shr.u32 	%r599, %r598, 6;
	mad.lo.s32 	%r600, %r599, 784, %r500;
	add.s32 	%r210, %r600, %r435;
	add.s32 	%r601, %r445, 47;
	shr.u32 	%r602, %r601, 6;
	mad.lo.s32 	%r603, %r602, 784, %r504;
	add.s32 	%r211, %r603, %r435;
	add.s32 	%r604, %r445, 48;
	shr.u32 	%r605, %r604, 6;
	mad.lo.s32 	%r606, %r605, 784, %r443;
	add.s32 	%r212, %r606, %r435;
	add.s32 	%r607, %r445, 49;
	shr.u32 	%r608, %r607, 6;
	mad.lo.s32 	%r609, %r608, 784, %r448;
	add.s32 	%r213, %r609, %r435;
	add.s32 	%r610, %r445, 50;
	shr.u32 	%r611, %r610, 6;
	mad.lo.s32 	%r612, %r611, 784, %r452;
	add.s32 	%r214, %r612, %r435;
	add.s32 	%r613, %r445, 51;
	shr.u32 	%r614, %r613, 6;
	mad.lo.s32 	%r615, %r614, 784, %r456;
	add.s32 	%r215, %r615, %r435;
	add.s32 	%r616, %r445, 52;
	shr.u32 	%r617, %r616, 6;
	mad.lo.s32 	%r618, %r617, 784, %r460;
	add.s32 	%r216, %r618, %r435;
	add.s32 	%r619, %r445, 53;
	shr.u32 	%r620, %r619, 6;
	mad.lo.s32 	%r621, %r620, 784, %r464;
	add.s32 	%r217, %r621, %r435;
	add.s32 	%r622, %r445, 54;
	shr.u32 	%r623, %r622, 6;
	mad.lo.s32 	%r624, %r623, 784, %r468;
	add.s32 	%r218, %r624, %r435;
	mul.lo.s32 	%r219, %r948, 432;
	mov.b32 	%r949, 0;
	add.s32 	%r900, %r144, %r219;
	add.s32 	%r902, %r146, %r219;
	add.s32 	%r904, %r147, %r219;
	add.s32 	%r906, %r148, %r219;
	add.s32 	%r908, %r149, %r219;
	add.s32 	%r910, %r150, %r219;
	add.s32 	%r912, %r151, %r219;
	add.s32 	%r914, %r152, %r219;
	add.s32 	%r916, %r153, %r219;
	add.s32 	%r918, %r154, %r219;
	add.s32 	%r920, %r155, %r219;
	add.s32 	%r922, %r156, %r219;
$L__BB0_2:
	setp.gt.u32 	%p51, %r4, 28;
	setp.eq.s32 	%p52, %r3, 0;
	bar.sync 	0;
	or.b32  	%r626, %r949, %r2;
	setp.eq.s32 	%p53, %r626, 0;
	add.s32 	%r627, %r949, %r2;
	setp.gt.u32 	%p54, %r627, 28;
	or.pred  	%p55, %p53, %p52;
	or.pred  	%p56, %p55, %p54;
	or.pred  	%p57, %p56, %p51;
	mov.f32 	%f365, 0f00000000;
	@%p57 bra 	$L__BB0_4;
	add.s32 	%r628, %r949, %r1;
	mad.lo.s32 	%r629, %r628, 28, %r164;
	mul.wide.s32 	%rd8, %r629, 4;
	add.s64 	%rd9, %rd2, %rd8;
	ld.global.nc.f32 	%f365, [%rd9];
$L__BB0_4:
	setp.gt.u32 	%p58, %r9, 28;
	setp.eq.s32 	%p59, %r8, 0;
	st.shared.f32 	[%r5], %f365;
	or.b32  	%r631, %r949, %r7;
	setp.eq.s32 	%p60, %r631, 0;
	add.s32 	%r632, %r949, %r7;
	setp.gt.u32 	%p61, %r632, 28;
	or.pred  	%p62, %p60, %p59;
	or.pred  	%p63, %p62, %p61;
	or.pred  	%p64, %p63, %p58;
	mov.f32 	%f366, 0f00000000;
	@%p64 bra 	$L__BB0_6;
	add.s32 	%r633, %r949, %r6;
	mad.lo.s32 	%r634, %r633, 28, %r165;
	mul.wide.s32 	%rd10, %r634, 4;
	add.s64 	%rd11, %rd2, %rd10;
	ld.global.nc.f32 	%f366, [%rd11];
$L__BB0_6:
	setp.gt.u32 	%p65, %r13, 28;
	setp.eq.s32 	%p66, %r12, 0;
	st.shared.f32 	[%r5+4], %f366;
	or.b32  	%r636, %r949, %r11;
	setp.eq.s32 	%p67, %r636, 0;
	add.s32 	%r637, %r949, %r11;
	setp.gt.u32 	%p68, %r637, 28;
	or.pred  	%p69, %p67, %p66;
	or.pred  	%p70, %p69, %p68;
	or.pred  	%p71, %p70, %p65;
	mov.f32 	%f367, 0f00000000;
	@%p71 bra 	$L__BB0_8;
	add.s32 	%r638, %r949, %r10;
	mad.lo.s32 	%r639, %r638, 28, %r166;
	mul.wide.s32 	%rd12, %r639, 4;
	add.s64 	%rd13, %rd2, %rd12;
	ld.global.nc.f32 	%f367, [%rd13];
$L__BB0_8:
	setp.gt.u32 	%p72, %r17, 28;
	setp.eq.s32 	%p73, %r16, 0;
	st.shared.f32 	[%r5+8], %f367;
	or.b32  	%r641, %r949, %r15;
	setp.eq.s32 	%p74, %r641, 0;
	add.s32 	%r642, %r949, %r15;
	setp.gt.u32 	%p75, %r642, 28;
	or.pred  	%p76, %p74, %p73;
	or.pred  	%p77, %p76, %p75;
	or.pred  	%p78, %p77, %p72;
	mov.f32 	%f368, 0f00000000;
	@%p78 bra 	$L__BB0_10;
	add.s32 	%r643, %r949, %r14;
	mad.lo.s32 	%r644, %r643, 28, %r167;
	mul.wide.s32 	%rd14, %r644, 4;
	add.s64 	%rd15, %rd2, %rd14;
	ld.global.nc.f32 	%f368, [%rd15];
$L__BB0_10:
	setp.gt.u32 	%p79, %r21, 28;
	setp.eq.s32 	%p80, %r20, 0;
	st.shared.f32 	[%r5+12], %f368;
	or.b32  	%r646, %r949, %r19;
	setp.eq.s32 	%p81, %r646, 0;
	add.s32 	%r647, %r949, %r19;
	setp.gt.u32 	%p82, %r647, 28;
	or.pred  	%p83, %p81, %p80;
	or.pred  	%p84, %p83, %p82;
	or.pred  	%p85, %p84, %p79;
	mov.f32 	%f369, 0f00000000;
	@%p85 bra 	$L__BB0_12;
	add.s32 	%r648, %r949, %r18;
	mad.lo.s32 	%r649, %r648, 28, %r168;
	mul.wide.s32 	%rd16, %r649, 4;
	add.s64 	%rd17, %rd2, %rd16;
	ld.global.nc.f32 	%f369, [%rd17];
$L__BB0_12:
	setp.gt.u32 	%p86, %r25, 28;
	setp.eq.s32 	%p87, %r24, 0;
	st.shared.f32 	[%r5+16], %f369;
	or.b32  	%r651, %r949, %r23;
	setp.eq.s32 	%p88, %r651, 0;
	add.s32 	%r652, %r949, %r23;
	setp.gt.u32 	%p89, %r652, 28;
	or.pred  	%p90, %p88, %p87;
	or.pred  	%p91, %p90, %p89;
	or.pred  	%p92, %p91, %p86;
	mov.f32 	%f370, 0f00000000;
	@%p92 bra 	$L__BB0_14;
	add.s32 	%r653, %r949, %r22;
	mad.lo.s32 	%r654, %r653, 28, %r169;
	mul.wide.s32 	%rd18, %r654, 4;
	add.s64 	%rd19, %rd2, %rd18;
	ld.global.nc.f32 	%f370, [%rd19];
$L__BB0_14:
	setp.gt.u32 	%p93, %r29, 28;
	setp.eq.s32 	%p94, %r28, 0;
	st.shared.f32 	[%r5+20], %f370;
	or.b32  	%r656, %r949, %r27;
	setp.eq.s32 	%p95, %r656, 0;
	add.s32 	%r657, %r949, %r27;
	setp.gt.u32 	%p96, %r657, 28;
	or.pred  	%p97, %p95, %p94;
	or.pred  	%p98, %p97, %p96;
	or.pred  	%p99, %p98, %p93;
	mov.f32 	%f371, 0f00000000;
	@%p99 bra 	$L__BB0_16;
	add.s32 	%r658, %r949, %r26;
	mad.lo.s32 	%r659, %r658, 28, %r170;
	mul.wide.s32 	%rd20, %r659, 4;
	add.s64 	%rd21, %rd2, %rd20;
	ld.global.nc.f32 	%f371, [%rd21];
$L__BB0_16:
	setp.gt.u32 	%p100, %r33, 28;
	setp.eq.s32 	%p101, %r32, 0;
	st.shared.f32 	[%r5+24], %f371;
	or.b32  	%r661, %r949, %r31;
	setp.eq.s32 	%p102, %r661, 0;
	add.s32 	%r662, %r949, %r31;
	setp.gt.u32 	%p103, %r662, 28;
	or.pred  	%p104, %p102, %p101;
	or.pred  	%p105, %p104, %p103;
	or.pred  	%p106, %p105, %p100;
	mov.f32 	%f372, 0f00000000;
	@%p106 bra 	$L__BB0_18;
	add.s32 	%r663, %r949, %r30;
	mad.lo.s32 	%r664, %r663, 28, %r171;
	mul.wide.s32 	%rd22, %r664, 4;
	add.s64 	%rd23, %rd2, %rd22;
	ld.global.nc.f32 	%f372, [%rd23];
$L__BB0_18:
	setp.gt.u32 	%p107, %r37, 28;
	setp.eq.s32 	%p108, %r36, 0;
	st.shared.f32 	[%r5+28], %f372;
	or.b32  	%r666, %r949, %r35;
	setp.eq.s32 	%p109, %r666, 0;
	add.s32 	%r667, %r949, %r35;
	setp.gt.u32 	%p110, %r667, 28;
	or.pred  	%p111, %p109, %p108;
	or.pred  	%p112, %p111, %p110;
	or.pred  	%p113, %p112, %p107;
	mov.f32 	%f373, 0f00000000;
	@%p113 bra 	$L__BB0_20;
	add.s32 	%r668, %r949, %r34;
	mad.lo.s32 	%r669, %r668, 28, %r172;
	mul.wide.s32 	%rd24, %r669, 4;
	add.s64 	%rd25, %rd2, %rd24;
	ld.global.nc.f32 	%f373, [%rd25];
$L__BB0_20:
	setp.gt.u32 	%p114, %r41, 28;
	setp.eq.s32 	%p115, %r40, 0;
	st.shared.f32 	[%r5+32], %f373;
	or.b32  	%r671, %r949, %r39;
	setp.eq.s32 	%p116, %r671, 0;
	add.s32 	%r672, %r949, %r39;
	setp.gt.u32 	%p117, %r672, 28;
	or.pred  	%p118, %p116, %p115;
	or.pred  	%p119, %p118, %p117;
	or.pred  	%p120, %p119, %p114;
	mov.f32 	%f374, 0f00000000;
	@%p120 bra 	$L__BB0_22;
	add.s32 	%r673, %r949, %r38;
	mad.lo.s32 	%r674, %r673, 28, %r173;
	mul.wide.s32 	%rd26, %r674, 4;
	add.s64 	%rd27, %rd2, %rd26;
	ld.global.nc.f32 	%f374, [%rd27];
$L__BB0_22:
	setp.gt.u32 	%p121, %r45, 28;
	setp.eq.s32 	%p122, %r44, 0;
	st.shared.f32 	[%r5+36], %f374;
	or.b32  	%r676, %r949, %r43;
	setp.eq.s32 	%p123, %r676, 0;
	add.s32 	%r677, %r949, %r43;
	setp.gt.u32 	%p124, %r677, 28;
	or.pred  	%p125, %p123, %p122;
	or.pred  	%p126, %p125, %p124;
	or.pred  	%p127, %p126, %p121;
	mov.f32 	%f375, 0f00000000;
	@%p127 bra 	$L__BB0_24;
	add.s32 	%r678, %r949, %r42;
	mad.lo.s32 	%r679, %r678, 28, %r174;
	mul.wide.s32 	%rd28, %r679, 4;
	add.s64 	%rd29, %rd2, %rd28;
	ld.global.nc.f32 	%f375, [%rd29];
$L__BB0_24:
	setp.gt.u32 	%p128, %r49, 28;
	setp.eq.s32 	%p129, %r48, 0;
	st.shared.f32 	[%r5+40], %f375;
	or.b32  	%r681, %r949, %r47;
	setp.eq.s32 	%p130, %r681, 0;
	add.s32 	%r682, %r949, %r47;
	setp.gt.u32 	%p131, %r682, 28;
	or.pred  	%p132, %p130, %p129;
	or.pred  	%p133, %p132, %p131;
	or.pred  	%p134, %p133, %p128;
	mov.f32 	%f376, 0f00000000;
	@%p134 bra 	$L__BB0_26;
	add.s32 	%r683, %r949, %r46;
	mad.lo.s32 	%r684, %r683, 28, %r175;
	mul.wide.s32 	%rd30, %r684, 4;
	add.s64 	%rd31, %rd2, %rd30;
	ld.global.nc.f32 	%f376, [%rd31];
$L__BB0_26:
	setp.gt.u32 	%p135, %r53, 28;
	setp.eq.s32 	%p136, %r52, 0;
	st.shared.f32 	[%r5+44], %f376;
	or.b32  	%r686, %r949, %r51;
	setp.eq.s32 	%p137, %r686, 0;
	add.s32 	%r687, %r949, %r51;
	setp.gt.u32 	%p138, %r687, 28;
	or.pred  	%p139, %p137, %p136;
	or.pred  	%p140, %p139, %p138;
	or.pred  	%p141, %p140, %p135;
	mov.f32 	%f377, 0f00000000;
	@%p141 bra 	$L__BB0_28;
	add.s32 	%r688, %r949, %r50;
	mad.lo.s32 	%r689, %r688, 28, %r176;
	mul.wide.s32 	%rd32, %r689, 4;
	add.s64 	%rd33, %rd2, %rd32;
	ld.global.nc.f32 	%f377, [%rd33];
$L__BB0_28:
	setp.gt.u32 	%p142, %r57, 28;
	setp.eq.s32 	%p143, %r56, 0;
	st.shared.f32 	[%r5+48], %f377;
	or.b32  	%r691, %r949, %r55;
	setp.eq.s32 	%p144, %r691, 0;
	add.s32 	%r692, %r949, %r55;
	setp.gt.u32 	%p145, %r692, 28;
	or.pred  	%p146, %p144, %p143;
	or.pred  	%p147, %p146, %p145;
	or.pred  	%p148, %p147, %p142;
	mov.f32 	%f378, 0f00000000;
	@%p148 bra 	$L__BB0_30;
	add.s32 	%r693, %r949, %r54;
	mad.lo.s32 	%r694, %r693, 28, %r177;
	mul.wide.s32 	%rd34, %r694, 4;
	add.s64 	%rd35, %rd2, %rd34;
	ld.global.nc.f32 	%f378, [%rd35];
$L__BB0_30:
	setp.gt.u32 	%p149, %r61, 28;
	setp.eq.s32 	%p150, %r60, 0;
	st.shared.f32 	[%r5+52], %f378;
	or.b32  	%r696, %r949, %r59;
	setp.eq.s32 	%p151, %r696, 0;
	add.s32 	%r697, %r949, %r59;
	setp.gt.u32 	%p152, %r697, 28;
	or.pred  	%p153, %p151, %p150;
	or.pred  	%p154, %p153, %p152;
	or.pred  	%p155, %p154, %p149;
	mov.f32 	%f379, 0f00000000;
	@%p155 bra 	$L__BB0_32;
	add.s32 	%r698, %r949, %r58;
	mad.lo.s32 	%r699, %r698, 28, %r178;
	mul.wide.s32 	%rd36, %r699, 4;
	add.s64 	%rd37, %rd2, %rd36;
	ld.global.nc.f32 	%f379, [%rd37];
$L__BB0_32:
	setp.gt.u32 	%p156, %r65, 28;
	setp.eq.s32 	%p157, %r64, 0;
	st.shared.f32 	[%r5+56], %f379;
	or.b32  	%r701, %r949, %r63;
	setp.eq.s32 	%p158, %r701, 0;
	add.s32 	%r702, %r949, %r63;
	setp.gt.u32 	%p159, %r702, 28;
	or.pred  	%p160, %p158, %p157;
	or.pred  	%p161, %p160, %p159;
	or.pred  	%p162, %p161, %p156;
	mov.f32 	%f380, 0f00000000;
	@%p162 bra 	$L__BB0_34;
	add.s32 	%r703, %r949, %r62;
	mad.lo.s32 	%r704, %r703, 28, %r179;
	mul.wide.s32 	%rd38, %r704, 4;
	add.s64 	%rd39, %rd2, %rd38;
	ld.global.nc.f32 	%f380, [%rd39];
$L__BB0_34:
	setp.gt.u32 	%p163, %r4, 28;
	setp.eq.s32 	%p164, %r3, 0;
	st.shared.f32 	[%r5+60], %f380;
	or.b32  	%r706, %r949, %r67;
	setp.eq.s32 	%p165, %r706, 0;
	add.s32 	%r707, %r949, %r67;
	setp.gt.u32 	%p166, %r707, 28;
	or.pred  	%p167, %p165, %p164;
	or.pred  	%p168, %p167, %p166;
	or.pred  	%p169, %p168, %p163;
	mov.f32 	%f381, 0f00000000;
	@%p169 bra 	$L__BB0_36;
	add.s32 	%r708, %r949, %r66;
	mad.lo.s32 	%r709, %r708, 28, %r180;
	mul.wide.s32 	%rd40, %r709, 4;
	add.s64 	%rd41, %rd2, %rd40;
	ld.global.nc.f32 	%f381, [%rd41];
$L__BB0_36:
	setp.gt.u32 	%p170, %r9, 28;
	setp.eq.s32 	%p171, %r8, 0;
	st.shared.f32 	[%r5+64], %f381;
	or.b32  	%r711, %r949, %r69;
	setp.eq.s32 	%p172, %r711, 0;
	add.s32 	%r712, %r949, %r69;
	setp.gt.u32 	%p173, %r712, 28;
	or.pred  	%p174, %p172, %p171;
	or.pred  	%p175, %p174, %p173;
	or.pred  	%p176, %p175, %p170;
	mov.f32 	%f382, 0f00000000;
	@%p176 bra 	$L__BB0_38;
	add.s32 	%r713, %r949, %r68;
	mad.lo.s32 	%r714, %r713, 28, %r181;
	mul.wide.s32 	%rd42, %r714, 4;
	add.s64 	%rd43, %rd2, %rd42;
	ld.global.nc.f32 	%f382, [%rd43];
$L__BB0_38:
	setp.gt.u32 	%p177, %r13, 28;
	setp.eq.s32 	%p178, %r12, 0;
	st.shared.f32 	[%r5+68], %f382;
	or.b32  	%r716, %r949, %r71;
	setp.eq.s32 	%p179, %r716, 0;
	add.s32 	%r717, %r949, %r71;
	setp.gt.u32 	%p180, %r717, 28;
	or.pred  	%p181, %p179, %p178;
	or.pred  	%p182, %p181, %p180;
	or.pred  	%p183, %p182, %p177;
	mov.f32 	%f383, 0f00000000;
	@%p183 bra 	$L__BB0_40;
	add.s32 	%r718, %r949, %r70;
	mad.lo.s32 	%r719, %r718, 28, %r182;
	mul.wide.s32 	%rd44, %r719, 4;
	add.s64 	%rd45, %rd2, %rd44;
	ld.global.nc.f32 	%f383, [%rd45];
$L__BB0_40:
	setp.gt.u32 	%p184, %r17, 28;
	setp.eq.s32 	%p185, %r16, 0;
	st.shared.f32 	[%r5+72], %f383;
	or.b32  	%r721, %r949, %r73;
	setp.eq.s32 	%p186, %r721, 0;
	add.s32 	%r722, %r949, %r73;
	setp.gt.u32 	%p187, %r722, 28;
	or.pred  	%p188, %p186, %p185;
	or.pred  	%p189, %p188, %p187;
	or.pred  	%p190, %p189, %p184;
	mov.f32 	%f384, 0f00000000;
	@%p190 bra 	$L__BB0_42;
	add.s32 	%r723, %r949, %r72;
	mad.lo.s32 	%r724, %r723, 28, %r183;
	mul.wide.s32 	%rd46, %r724, 4;
	add.s64 	%rd47, %rd2, %rd46;
	ld.global.nc.f32 	%f384, [%rd47];
$L__BB0_42:
	setp.gt.u32 	%p191, %r21, 28;
	setp.eq.s32 	%p192, %r20, 0;
	st.shared.f32 	[%r5+76], %f384;
	or.b32  	%r726, %r949, %r75;
	setp.eq.s32 	%p193, %r726, 0;
	add.s32 	%r727, %r949, %r75;
	setp.gt.u32 	%p194, %r727, 28;
	or.pred  	%p195, %p193, %p192;
	or.pred  	%p196, %p195, %p194;
	or.pred  	%p197, %p196, %p191;
	mov.f32 	%f385, 0f00000000;
	@%p197 bra 	$L__BB0_44;
	add.s32 	%r728, %r949, %r74;
	mad.lo.s32 	%r729, %r728, 28, %r184;
	mul.wide.s32 	%rd48, %r729, 4;
	add.s64 	%rd49, %rd2, %rd48;
	ld.global.nc.f32 	%f385, [%rd49];
$L__BB0_44:
	setp.gt.u32 	%p198, %r25, 28;
	setp.eq.s32 	%p199, %r24, 0;
	st.shared.f32 	[%r5+80], %f385;
	or.b32  	%r731, %r949, %r77;
	setp.eq.s32 	%p200, %r731, 0;
	add.s32 	%r732, %r949, %r77;
	setp.gt.u32 	%p201, %r732, 28;
	or.pred  	%p202, %p200, %p199;
	or.pred  	%p203, %p202, %p201;
	or.pred  	%p204, %p203, %p198;
	mov.f32 	%f386, 0f00000000;
	@%p204 bra 	$L__BB0_46;
	add.s32 	%r733, %r949, %r76;
	mad.lo.s32 	%r734, %r733, 28, %r185;
	mul.wide.s32 	%rd50, %r734, 4;
	add.s64 	%rd51, %rd2, %rd50;
	ld.global.nc.f32 	%f386, [%rd51];
$L__BB0_46:
	setp.gt.u32 	%p205, %r29, 28;
	setp.eq.s32 	%p206, %r28, 0;
	st.shared.f32 	[%r5+84], %f386;
	or.b32  	%r736, %r949, %r79;
	setp.eq.s32 	%p207, %r736, 0;
	add.s32 	%r737, %r949, %r79;
	setp.gt.u32 	%p208, %r737, 28;
	or.pred  	%p209, %p207, %p206;
	or.pred  	%p210, %p209, %p208;
	or.pred  	%p211, %p210, %p205;
	mov.f32 	%f387, 0f00000000;
	@%p211 bra 	$L__BB0_48;
	add.s32 	%r738, %r949, %r78;
	mad.lo.s32 	%r739, %r738, 28, %r186;
	mul.wide.s32 	%rd52, %r739, 4;
	add.s64 	%rd53, %rd2, %rd52;
	ld.global.nc.f32 	%f387, [%rd53];
$L__BB0_48:
	setp.gt.u32 	%p212, %r33, 28;
	setp.eq.s32 	%p213, %r32, 0;
	st.shared.f32 	[%r5+88], %f387;
	or.b32  	%r741, %r949, %r81;
	setp.eq.s32 	%p214, %r741, 0;
	add.s32 	%r742, %r949, %r81;
	setp.gt.u32 	%p215, %r742, 28;
	or.pred  	%p216, %p214, %p213;
	or.pred  	%p217, %p216, %p215;
	or.pred  	%p218, %p217, %p212;
	mov.f32 	%f388, 0f00000000;
	@%p218 bra 	$L__BB0_50;
	add.s32 	%r743, %r949, %r80;
	mad.lo.s32 	%r744, %r743, 28, %r187;
	mul.wide.s32 	%rd54, %r744, 4;
	add.s64 	%rd55, %rd2, %rd54;
	ld.global.nc.f32 	%f388, [%rd55];
$L__BB0_50:
	setp.gt.u32 	%p219, %r37, 28;
	setp.eq.s32 	%p220, %r36, 0;
	st.shared.f32 	[%r5+92], %f388;
	or.b32  	%r746, %r949, %r83;
	setp.eq.s32 	%p221, %r746, 0;
	add.s32 	%r747, %r949, %r83;
	setp.gt.u32 	%p222, %r747, 28;
	or.pred  	%p223, %p221, %p220;
	or.pred  	%p224, %p223, %p222;
	or.pred  	%p225, %p224, %p219;
	mov.f32 	%f389, 0f00000000;
	@%p225 bra 	$L__BB0_52;
	add.s32 	%r748, %r949, %r82;
	mad.lo.s32 	%r749, %r748, 28, %r188;
	mul.wide.s32 	%rd56, %r749, 4;
	add.s64 	%rd57, %rd2, %rd56;
	ld.global.nc.f32 	%f389, [%rd57];
$L__BB0_52:
	setp.gt.u32 	%p226, %r41, 28;
	setp.eq.s32 	%p227, %r40, 0;
	st.shared.f32 	[%r5+96], %f389;
	or.b32  	%r751, %r949, %r85;
	setp.eq.s32 	%p228, %r751, 0;
	add.s32 	%r752, %r949, %r85;
	setp.gt.u32 	%p229, %r752, 28;
	or.pred  	%p230, %p228, %p227;
	or.pred  	%p231, %p230, %p229;
	or.pred  	%p232, %p231, %p226;
	mov.f32 	%f390, 0f00000000;
	@%p232 bra 	$L__BB0_54;
	add.s32 	%r753, %r949, %r84;
	mad.lo.s32 	%r754, %r753, 28, %r189;
	mul.wide.s32 	%rd58, %r754, 4;
	add.s64 	%rd59, %rd2, %rd58;
	ld.global.nc.f32 	%f390, [%rd59];
$L__BB0_54:
	setp.gt.u32 	%p233, %r45, 28;
	setp.eq.s32 	%p234, %r44, 0;
	st.shared.f32 	[%r5+100], %f390;
	or.b32  	%r756, %r949, %r87;
	setp.eq.s32 	%p235, %r756, 0;
	add.s32 	%r757, %r949, %r87;
	setp.gt.u32 	%p236, %r757, 28;
	or.pred  	%p237, %p235, %p234;
	or.pred  	%p238, %p237, %p236;
	or.pred  	%p239, %p238, %p233;
	mov.f32 	%f391, 0f00000000;
	@%p239 bra 	$L__BB0_56;
	add.s32 	%r758, %r949, %r86;
	mad.lo.s32 	%r759, %r758, 28, %r190;
	mul.wide.s32 	%rd60, %r759, 4;
	add.s64 	%rd61, %rd2, %rd60;
	ld.global.nc.f32 	%f391, [%rd61];
$L__BB0_56:
	setp.gt.u32 	%p240, %r49, 28;
	setp.eq.s32 	%p241, %r48, 0;
	st.shared.f32 	[%r5+104], %f391;
	or.b32  	%r761, %r949, %r89;
	setp.eq.s32 	%p242, %r761, 0;
	add.s32 	%r762, %r949, %r89;
	setp.gt.u32 	%p243, %r762, 28;
	or.pred  	%p244, %p242, %p241;
	or.pred  	%p245, %p244, %p243;
	or.pred  	%p246, %p245, %p240;
	mov.f32 	%f392, 0f00000000;
	@%p246 bra 	$L__BB0_58;
	add.s32 	%r763, %r949, %r88;
	mad.lo.s32 	%r764, %r763, 28, %r191;
	mul.wide.s32 	%rd62, %r764, 4;
	add.s64 	%rd63, %rd2, %rd62;
	ld.global.nc.f32 	%f392, [%rd63];
$L__BB0_58:
	setp.gt.u32 	%p247, %r53, 28;
	setp.eq.s32 	%p248, %r52, 0;
	st.shared.f32 	[%r5+108], %f392;
	or.b32  	%r766, %r949, %r91;
	setp.eq.s32 	%p249, %r766, 0;
	add.s32 	%r767, %r949, %r91;
	setp.gt.u32 	%p250, %r767, 28;
	or.pred  	%p251, %p249, %p248;
	or.pred  	%p252, %p251, %p250;
	or.pred  	%p253, %p252, %p247;
	mov.f32 	%f393, 0f00000000;
	@%p253 bra 	$L__BB0_60;
	add.s32 	%r768, %r949, %r90;
	mad.lo.s32 	%r769, %r768, 28, %r192;
	mul.wide.s32 	%rd64, %r769, 4;
	add.s64 	%rd65, %rd2, %rd64;
	ld.global.nc.f32 	%f393, [%rd65];
$L__BB0_60:
	setp.gt.u32 	%p254, %r57, 28;
	setp.eq.s32 	%p255, %r56, 0;
	st.shared.f32 	[%r5+112], %f393;
	or.b32  	%r771, %r949, %r93;
	setp.eq.s32 	%p256, %r771, 0;
	add.s32 	%r772, %r949, %r93;
	setp.gt.u32 	%p257, %r772, 28;
	or.pred  	%p258, %p256, %p255;
	or.pred  	%p259, %p258, %p257;
	or.pred  	%p260, %p259, %p254;
	mov.f32 	%f394, 0f00000000;
	@%p260 bra 	$L__BB0_62;
	add.s32 	%r773, %r949, %r92;
	mad.lo.s32 	%r774, %r773, 28, %r193;
	mul.wide.s32 	%rd66, %r774, 4;
	add.s64 	%rd67, %rd2, %rd66;
	ld.global.nc.f32 	%f394, [%rd67];
$L__BB0_62:
	setp.gt.u32 	%p261, %r61, 28;
	setp.eq.s32 	%p262, %r60, 0;
	st.shared.f32 	[%r5+116], %f394;
	or.b32  	%r776, %r949, %r95;
	setp.eq.s32 	%p263, %r776, 0;
	add.s32 	%r777, %r949, %r95;
	setp.gt.u32 	%p264, %r777, 28;
	or.pred  	%p265, %p263, %p262;
	or.pred  	%p266, %p265, %p264;
	or.pred  	%p267, %p266, %p261;
	mov.f32 	%f395, 0f00000000;
	@%p267 bra 	$L__BB0_64;
	add.s32 	%r778, %r949, %r94;
	mad.lo.s32 	%r779, %r778, 28, %r194;
	mul.wide.s32 	%rd68, %r779, 4;
	add.s64 	%rd69, %rd2, %rd68;
	ld.global.nc.f32 	%f395, [%rd69];
$L__BB0_64:
	setp.gt.u32 	%p268, %r65, 28;
	setp.eq.s32 	%p269, %r64, 0;
	st.shared.f32 	[%r5+120], %f395;
	or.b32  	%r781, %r949, %r97;
	setp.eq.s32 	%p270, %r781, 0;
	add.s32 	%r782, %r949, %r97;
	setp.gt.u32 	%p271, %r782, 28;
	or.pred  	%p272, %p270, %p269;
	or.pred  	%p273, %p272, %p271;
	or.pred  	%p274, %p273, %p268;
	mov.f32 	%f396, 0f00000000;
	@%p274 bra 	$L__BB0_66;
	add.s32 	%r783, %r949, %r96;
	mad.lo.s32 	%r784, %r783, 28, %r195;
	mul.wide.s32 	%rd70, %r784, 4;
	add.s64 	%rd71, %rd2, %rd70;
	ld.global.nc.f32 	%f396, [%rd71];
$L__BB0_66:
	setp.gt.u32 	%p275, %r4, 28;
	setp.eq.s32 	%p276, %r3, 0;
	st.shared.f32 	[%r5+124], %f396;
	or.b32  	%r786, %r949, %r99;
	setp.eq.s32 	%p277, %r786, 0;
	add.s32 	%r787, %r949, %r99;
	setp.gt.u32 	%p278, %r787, 28;
	or.pred  	%p279, %p277, %p276;
	or.pred  	%p280, %p279, %p278;
	or.pred  	%p281, %p280, %p275;
	mov.f32 	%f397, 0f00000000;
	@%p281 bra 	$L__BB0_68;
	add.s32 	%r788, %r949, %r98;
	mad.lo.s32 	%r789, %r788, 28, %r196;
	mul.wide.s32 	%rd72, %r789, 4;
	add.s64 	%rd73, %rd2, %rd72;
	ld.global.nc.f32 	%f397, [%rd73];
$L__BB0_68:
	setp.gt.u32 	%p282, %r9, 28;
	setp.eq.s32 	%p283, %r8, 0;
	st.shared.f32 	[%r5+128], %f397;
	or.b32  	%r791, %r949, %r101;
	setp.eq.s32 	%p284, %r791, 0;
	add.s32 	%r792, %r949, %r101;
	setp.gt.u32 	%p285, %r792, 28;
	or.pred  	%p286, %p284, %p283;
	or.pred  	%p287, %p286, %p285;
	or.pred  	%p288, %p287, %p282;
	mov.f32 	%f398, 0f00000000;
	@%p288 bra 	$L__BB0_70;
	add.s32 	%r793, %r949, %r100;
	mad.lo.s32 	%r794, %r793, 28, %r197;
	mul.wide.s32 	%rd74, %r794, 4;
	add.s64 	%rd75, %rd2, %rd74;
	ld.global.nc.f32 	%f398, [%rd75];
$L__BB0_70:
	setp.gt.u32 	%p289, %r13, 28;
	setp.eq.s32 	%p290, %r12, 0;
	st.shared.f32 	[%r5+132], %f398;
	or.b32  	%r796, %r949, %r103;
	setp.eq.s32 	%p291, %r796, 0;
	add.s32 	%r797, %r949, %r103;
	setp.gt.u32 	%p292, %r797, 28;
	or.pred  	%p293, %p291, %p290;
	or.pred  	%p294, %p293, %p292;
	or.pred  	%p295, %p294, %p289;
	mov.f32 	%f399, 0f00000000;
	@%p295 bra 	$L__BB0_72;
	add.s32 	%r798, %r949, %r102;
	mad.lo.s32 	%r799, %r798, 28, %r198;
	mul.wide.s32 	%rd76, %r799, 4;
	add.s64 	%rd77, %rd2, %rd76;
	ld.global.nc.f32 	%f399, [%rd77];
$L__BB0_72:
	setp.gt.u32 	%p296, %r17, 28;
	setp.eq.s32 	%p297, %r16, 0;
	st.shared.f32 	[%r5+136], %f399;
	or.b32  	%r801, %r949, %r105;
	setp.eq.s32 	%p298, %r801, 0;
	add.s32 	%r802, %r949, %r105;
	setp.gt.u32 	%p299, %r802, 28;
	or.pred  	%p300, %p298, %p297;
	or.pred  	%p301, %p300, %p299;
	or.pred  	%p302, %p301, %p296;
	mov.f32 	%f400, 0f00000000;
	@%p302 bra 	$L__BB0_74;
	add.s32 	%r803, %r949, %r104;
	mad.lo.s32 	%r804, %r803, 28, %r199;
	mul.wide.s32 	%rd78, %r804, 4;
	add.s64 	%rd79, %rd2, %rd78;
	ld.global.nc.f32 	%f400, [%rd79];
$L__BB0_74:
	setp.gt.u32 	%p303, %r21, 28;
	setp.eq.s32 	%p304, %r20, 0;
	st.shared.f32 	[%r5+140], %f400;
	or.b32  	%r806, %r949, %r107;
	setp.eq.s32 	%p305, %r806, 0;
	add.s32 	%r807, %r949, %r107;
	setp.gt.u32 	%p306, %r807, 28;
	or.pred  	%p307, %p305, %p304;
	or.pred  	%p308, %p307, %p306;
	or.pred  	%p309, %p308, %p303;
	mov.f32 	%f401, 0f00000000;
	@%p309 bra 	$L__BB0_76;
	add.s32 	%r808, %r949, %r106;
	mad.lo.s32 	%r809, %r808, 28, %r200;
	mul.wide.s32 	%rd80, %r809, 4;
	add.s64 	%rd81, %rd2, %rd80;
	ld.global.nc.f32 	%f401, [%rd81];
$L__BB0_76:
	setp.gt.u32 	%p310, %r25, 28;
	setp.eq.s32 	%p311, %r24, 0;
	st.shared.f32 	[%r5+144], %f401;
	or.b32  	%r811, %r949, %r109;
	setp.eq.s32 	%p312, %r811, 0;
	add.s32 	%r812, %r949, %r109;
	setp.gt.u32 	%p313, %r812, 28;
	or.pred  	%p314, %p312, %p311;
	or.pred  	%p315, %p314, %p313;
	or.pred  	%p316, %p315, %p310;
	mov.f32 	%f402, 0f00000000;
	@%p316 bra 	$L__BB0_78;
	add.s32 	%r813, %r949, %r108;
	mad.lo.s32 	%r814, %r813, 28, %r201;
	mul.wide.s32 	%rd82, %r814, 4;
	add.s64 	%rd83, %rd2, %rd82;
	ld.global.nc.f32 	%f402, [%rd83];
$L__BB0_78:
	setp.gt.u32 	%p317, %r29, 28;
	setp.eq.s32 	%p318, %r28, 0;
	st.shared.f32 	[%r5+148], %f402;
	or.b32  	%r816, %r949, %r111;
	setp.eq.s32 	%p319, %r816, 0;
	add.s32 	%r817, %r949, %r111;
	setp.gt.u32 	%p320, %r817, 28;
	or.pred  	%p321, %p319, %p318;
	or.pred  	%p322, %p321, %p320;
	or.pred  	%p323, %p322, %p317;
	mov.f32 	%f403, 0f00000000;
	@%p323 bra 	$L__BB0_80;
	add.s32 	%r818, %r949, %r110;
	mad.lo.s32 	%r819, %r818, 28, %r202;
	mul.wide.s32 	%rd84, %r819, 4;
	add.s64 	%rd85, %rd2, %rd84;
	ld.global.nc.f32 	%f403, [%rd85];
$L__BB0_80:
	setp.gt.u32 	%p324, %r33, 28;
	setp.eq.s32 	%p325, %r32, 0;
	st.shared.f32 	[%r5+152], %f403;
	or.b32  	%r821, %r949, %r113;
	setp.eq.s32 	%p326, %r821, 0;
	add.s32 	%r822, %r949, %r113;
	setp.gt.u32 	%p327, %r822, 28;
	or.pred  	%p328, %p326, %p325;
	or.pred  	%p329, %p328, %p327;
	or.pred  	%p330, %p329, %p324;
	mov.f32 	%f404, 0f00000000;
	@%p330 bra 	$L__BB0_82;
	add.s32 	%r823, %r949, %r112;
	mad.lo.s32 	%r824, %r823, 28, %r203;
	mul.wide.s32 	%rd86, %r824, 4;
	add.s64 	%rd87, %rd2, %rd86;
	ld.global.nc.f32 	%f404, [%rd87];
$L__BB0_82:
	setp.gt.u32 	%p331, %r37, 28;
	setp.eq.s32 	%p332, %r36, 0;
	st.shared.f32 	[%r5+156], %f404;
	or.b32  	%r826, %r949, %r115;
	setp.eq.s32 	%p333, %r826, 0;
	add.s32 	%r827, %r949, %r115;
	setp.gt.u32 	%p334, %r827, 28;
	or.pred  	%p335, %p333, %p332;
	or.pred  	%p336, %p335, %p334;
	or.pred  	%p337, %p336, %p331;
	mov.f32 	%f405, 0f00000000;
	@%p337 bra 	$L__BB0_84;
	add.s32 	%r828, %r949, %r114;
	mad.lo.s32 	%r829, %r828, 28, %r204;
	mul.wide.s32 	%rd88, %r829, 4;
	add.s64 	%rd89, %rd2, %rd88;
	ld.global.nc.f32 	%f405, [%rd89];
$L__BB0_84:
	setp.gt.u32 	%p338, %r41, 28;
	setp.eq.s32 	%p339, %r40, 0;
	st.shared.f32 	[%r5+160], %f405;
	or.b32  	%r831, %r949, %r117;
	setp.eq.s32 	%p340, %r831, 0;
	add.s32 	%r832, %r949, %r117;
	setp.gt.u32 	%p341, %r832, 28;
	or.pred  	%p342, %p340, %p339;
	or.pred  	%p343, %p342, %p341;
	or.pred  	%p344, %p343, %p338;
	mov.f32 	%f406, 0f00000000;
	@%p344 bra 	$L__BB0_86;
	add.s32 	%r833, %r949, %r116;
	mad.lo.s32 	%r834, %r833, 28, %r205;
	mul.wide.s32 	%rd90, %r834, 4;
	add.s64 	%rd91, %rd2, %rd90;
	ld.global.nc.f32 	%f406, [%rd91];
$L__BB0_86:
	setp.gt.u32 	%p345, %r45, 28;
	setp.eq.s32 	%p346, %r44, 0;
	st.shared.f32 	[%r5+164], %f406;
	or.b32  	%r836, %r949, %r119;
	setp.eq.s32 	%p347, %r836, 0;
	add.s32 	%r837, %r949, %r119;
	setp.gt.u32 	%p348, %r837, 28;
	or.pred  	%p349, %p347, %p346;
	or.pred  	%p350, %p349, %p348;
	or.pred  	%p351, %p350, %p345;
	mov.f32 	%f407, 0f00000000;
	@%p351 bra 	$L__BB0_88;
	add.s32 	%r838, %r949, %r118;
	mad.lo.s32 	%r839, %r838, 28, %r206;
	mul.wide.s32 	%rd92, %r839, 4;
	add.s64 	%rd93, %rd2, %rd92;
	ld.global.nc.f32 	%f407, [%rd93];
$L__BB0_88:
	setp.gt.u32 	%p352, %r49, 28;
	setp.eq.s32 	%p353, %r48, 0;
	st.shared.f32 	[%r5+168], %f407;
	or.b32  	%r841, %r949, %r121;
	setp.eq.s32 	%p354, %r841, 0;
	add.s32 	%r842, %r949, %r121;
	setp.gt.u32 	%p355, %r842, 28;
	or.pred  	%p356, %p354, %p353;
	or.pred  	%p357, %p356, %p355;
	or.pred  	%p358, %p357, %p352;
	mov.f32 	%f408, 0f00000000;
	@%p358 bra 	$L__BB0_90;
	add.s32 	%r843, %r949, %r120;
	mad.lo.s32 	%r844, %r843, 28, %r207;
	mul.wide.s32 	%rd94, %r844, 4;
	add.s64 	%rd95, %rd2, %rd94;
	ld.global.nc.f32 	%f408, [%rd95];
$L__BB0_90:
	setp.gt.u32 	%p359, %r53, 28;
	setp.eq.s32 	%p360, %r52, 0;
	st.shared.f32 	[%r5+172], %f408;
	or.b32  	%r846, %r949, %r123;
	setp.eq.s32 	%p361, %r846, 0;
	add.s32 	%r847, %r949, %r123;
	setp.gt.u32 	%p362, %r847, 28;
	or.pred  	%p363, %p361, %p360;
	or.pred  	%p364, %p363, %p362;
	or.pred  	%p365, %p364, %p359;
	mov.f32 	%f409, 0f00000000;
	@%p365 bra 	$L__BB0_92;
	add.s32 	%r848, %r949, %r122;
	mad.lo.s32 	%r849, %r848, 28, %r208;
	mul.wide.s32 	%rd96, %r849, 4;
	add.s64 	%rd97, %rd2, %rd96;
	ld.global.nc.f32 	%f409, [%rd97];
$L__BB0_92:
	setp.gt.u32 	%p366, %r57, 28;
	setp.eq.s32 	%p367, %r56, 0;
	st.shared.f32 	[%r5+176], %f409;
	or.b32  	%r851, %r949, %r125;
	setp.eq.s32 	%p368, %r851, 0;
	add.s32 	%r852, %r949, %r125;
	setp.gt.u32 	%p369, %r852, 28;
	or.pred  	%p370, %p368, %p367;
	or.pred  	%p371, %p370, %p369;
	or.pred  	%p372, %p371, %p366;
	mov.f32 	%f410, 0f00000000;
	@%p372 bra 	$L__BB0_94;
	add.s32 	%r853, %r949, %r124;
	mad.lo.s32 	%r854, %r853, 28, %r209;
	mul.wide.s32 	%rd98, %r854, 4;
	add.s64 	%rd99, %rd2, %rd98;
	ld.global.nc.f32 	%f410, [%rd99];
$L__BB0_94:
	setp.gt.u32 	%p373, %r61, 28;
	setp.eq.s32 	%p374, %r60, 0;
	st.shared.f32 	[%r5+180], %f410;
	or.b32  	%r856, %r949, %r127;
	setp.eq.s32 	%p375, %r856, 0;
	add.s32 	%r857, %r949, %r127;
	setp.gt.u32 	%p376, %r857, 28;
	or.pred  	%p377, %p375, %p374;
	or.pred  	%p378, %p377, %p376;
	or.pred  	%p379, %p378, %p373;
	mov.f32 	%f411, 0f00000000;
	@%p379 bra 	$L__BB0_96;
	add.s32 	%r858, %r949, %r126;
	mad.lo.s32 	%r859, %r858, 28, %r210;
	mul.wide.s32 	%rd100, %r859, 4;
	add.s64 	%rd101, %rd2, %rd100;
	ld.global.nc.f32 	%f411, [%rd101];
$L__BB0_96:
	setp.gt.u32 	%p380, %r65, 28;
	setp.eq.s32 	%p381, %r64, 0;
	st.shared.f32 	[%r5+184], %f411;
	or.b32  	%r861, %r949, %r129;
	setp.eq.s32 	%p382, %r861, 0;
	add.s32 	%r862, %r949, %r129;
	setp.gt.u32 	%p383, %r862, 28;
	or.pred  	%p384, %p382, %p381;
	or.pred  	%p385, %p384, %p383;
	or.pred  	%p386, %p385, %p380;
	mov.f32 	%f412, 0f00000000;
	@%p386 bra 	$L__BB0_98;
	add.s32 	%r863, %r949, %r128;
	mad.lo.s32 	%r864, %r863, 28, %r211;
	mul.wide.s32 	%rd102, %r864, 4;
	add.s64 	%rd103, %rd2, %rd102;
	ld.global.nc.f32 	%f412, [%rd103];
$L__BB0_98:
	setp.gt.u32 	%p387, %r4, 28;
	setp.eq.s32 	%p388, %r3, 0;
	st.shared.f32 	[%r5+188], %f412;
	or.b32  	%r866, %r949, %r131;
	setp.eq.s32 	%p389, %r866, 0;
	add.s32 	%r867, %r949, %r131;
	setp.gt.u32 	%p390, %r867, 28;
	or.pred  	%p391, %p389, %p388;
	or.pred  	%p392, %p391, %p390;
	or.pred  	%p393, %p392, %p387;
	mov.f32 	%f413, 0f00000000;
	@%p393 bra 	$L__BB0_100;
	add.s32 	%r868, %r949, %r130;
	mad.lo.s32 	%r869, %r868, 28, %r212;
	mul.wide.s32 	%rd104, %r869, 4;
	add.s64 	%rd105, %rd2, %rd104;
	ld.global.nc.f32 	%f413, [%rd105];
$L__BB0_100:
	setp.gt.u32 	%p394, %r9, 28;
	setp.eq.s32 	%p395, %r8, 0;
	st.shared.f32 	[%r5+192], %f413;
	or.b32  	%r871, %r949, %r133;
	setp.eq.s32 	%p396, %r871, 0;
	add.s32 	%r872, %r949, %r133;
	setp.gt.u32 	%p397, %r872, 28;
	or.pred  	%p398, %p396, %p395;
	or.pred  	%p399, %p398, %p397;
	or.pred  	%p400, %p399, %p394;
	mov.f32 	%f414, 0f00000000;
	@%p400 bra 	$L__BB0_102;
	add.s32 	%r873, %r949, %r132;
	mad.lo.s32 	%r874, %r873, 28, %r213;
	mul.wide.s32 	%rd106, %r874, 4;
	add.s64 	%rd107, %rd2, %rd106;
	ld.global.nc.f32 	%f414, [%rd107];
$L__BB0_102:
	setp.gt.u32 	%p401, %r13, 28;
	setp.eq.s32 	%p402, %r12, 0;
	st.shared.f32 	[%r5+196], %f414;
	or.b32  	%r876, %r949, %r135;
	setp.eq.s32 	%p403, %r876, 0;
	add.s32 	%r877, %r949, %r135;
	setp.gt.u32 	%p404, %r877, 28;
	or.pred  	%p405, %p403, %p402;
	or.pred  	%p406, %p405, %p404;
	or.pred  	%p407, %p406, %p401;
	mov.f32 	%f415, 0f00000000;
	@%p407 bra 	$L__BB0_104;
	add.s32 	%r878, %r949, %r134;
	mad.lo.s32 	%r879, %r878, 28, %r214;
	mul.wide.s32 	%rd108, %r879, 4;
	add.s64 	%rd109, %rd2, %rd108;
	ld.global.nc.f32 	%f415, [%rd109];
$L__BB0_104:
	setp.gt.u32 	%p408, %r17, 28;
	setp.eq.s32 	%p409, %r16, 0;
	st.shared.f32 	[%r5+200], %f415;
	or.b32  	%r881, %r949, %r137;
	setp.eq.s32 	%p410, %r881, 0;
	add.s32 	%r882, %r949, %r137;
	setp.gt.u32 	%p411, %r882, 28;
	or.pred  	%p412, %p410, %p409;
	or.pred  	%p413, %p412, %p411;
	or.pred  	%p414, %p413, %p408;
	mov.f32 	%f416, 0f00000000;
	@%p414 bra 	$L__BB0_106;
	add.s32 	%r883, %r949, %r136;
	mad.lo.s32 	%r884, %r883, 28, %r215;
	mul.wide.s32 	%rd110, %r884, 4;
	add.s64 	%rd111, %rd2, %rd110;
	ld.global.nc.f32 	%f416, [%rd111];
$L__BB0_106:
	setp.gt.u32 	%p415, %r21, 28;
	setp.eq.s32 	%p416, %r20, 0;
	st.shared.f32 	[%r5+204], %f416;
	or.b32  	%r886, %r949, %r139;
	setp.eq.s32 	%p417, %r886, 0;
	add.s32 	%r887, %r949, %r139;
	setp.gt.u32 	%p418, %r887, 28;
	or.pred  	%p419, %p417, %p416;
	or.pred  	%p420, %p419, %p418;
	or.pred  	%p421, %p420, %p415;
	mov.f32 	%f417, 0f00000000;
	@%p421 bra 	$L__BB0_108;
	add.s32 	%r888, %r949, %r138;
	mad.lo.s32 	%r889, %r888, 28, %r216;
	mul.wide.s32 	%rd112, %r889, 4;
	add.s64 	%rd113, %rd2, %rd112;
	ld.global.nc.f32 	%f417, [%rd113];
$L__BB0_108:
	setp.gt.u32 	%p422, %r25, 28;
	setp.eq.s32 	%p423, %r24, 0;
	st.shared.f32 	[%r5+208], %f417;
	or.b32  	%r891, %r949, %r141;
	setp.eq.s32 	%p424, %r891, 0;
	add.s32 	%r892, %r949, %r141;
	setp.gt.u32 	%p425, %r892, 28;
	or.pred  	%p426, %p424, %p423;
	or.pred  	%p427, %p426, %p425;
	or.pred  	%p428, %p427, %p422;
	mov.f32 	%f418, 0f00000000;
	@%p428 bra 	$L__BB0_110;
	add.s32 	%r893, %r949, %r140;
	mad.lo.s32 	%r894, %r893, 28, %r217;
	mul.wide.s32 	%rd114, %r894, 4;
	add.s64 	%rd115, %rd2, %rd114;
	ld.global.nc.f32 	%f418, [%rd115];
$L__BB0_110:
	st.shared.f32 	[%r5+212], %f418;
	@%p1 bra 	$L__BB0_114;
	setp.gt.u32 	%p429, %r29, 28;
	setp.eq.s32 	%p430, %r28, 0;
	or.b32  	%r896, %r949, %r143;
	setp.eq.s32 	%p431, %r896, 0;
	add.s32 	%r897, %r949, %r143;
	setp.gt.u32 	%p432, %r897, 28;
	or.pred  	%p433, %p431, %p430;
	or.pred  	%p434, %p433, %p432;
	or.pred  	%p435, %p434, %p429;
	mov.f32 	%f419, 0f00000000;
	@%p435 bra 	$L__BB0_113;
	add.s32 	%r898, %r949, %r142;
	mad.lo.s32 	%r899, %r898, 28, %r218;
	mul.wide.s32 	%rd116, %r899, 4;
	add.s64 	%rd117, %rd2, %rd116;
	ld.global.nc.f32 	%f419, [%rd117];
$L__BB0_113:
	st.shared.f32 	[%r5+216], %f419;
$L__BB0_114:
	setp.gt.u32 	%p436, %r157, 15;
	mul.lo.s32 	%r221, %r949, 3;
	add.s32 	%r901, %r900, %r221;
	mul.wide.u32 	%rd118, %r901, 4;
	add.s64 	%rd119, %rd1, %rd118;
	ld.global.nc.f32 	%f231, [%rd119];
	st.shared.f32 	[%r145], %f231;
	ld.global.nc.f32 	%f232, [%rd119+4];
	st.shared.f32 	[%r145+4], %f232;
	ld.global.nc.f32 	%f233, [%rd119+8];
	st.shared.f32 	[%r145+8], %f233;
	add.s32 	%r903, %r902, %r221;
	mul.wide.u32 	%rd120, %r903, 4;
	add.s64 	%rd121, %rd1, %rd120;
	ld.global.nc.f32 	%f234, [%rd121];
	st.shared.f32 	[%r145+12], %f234;
	ld.global.nc.f32 	%f235, [%rd121+4];
	st.shared.f32 	[%r145+16], %f235;
	ld.global.nc.f32 	%f236, [%rd121+8];
	st.shared.f32 	[%r145+20], %f236;
	add.s32 	%r905, %r904, %r221;
	mul.wide.u32 	%rd122, %r905, 4;
	add.s64 	%rd123, %rd1, %rd122;
	ld.global.nc.f32 	%f237, [%rd123];
	st.shared.f32 	[%r145+24], %f237;
	ld.global.nc.f32 	%f238, [%rd123+4];
	st.shared.f32 	[%r145+28], %f238;
	ld.global.nc.f32 	%f239, [%rd123+8];
	st.shared.f32 	[%r145+32], %f239;
	add.s32 	%r907, %r906, %r221;
	mul.wide.u32 	%rd124, %r907, 4;
	add.s64 	%rd125, %rd1, %rd124;
	ld.global.nc.f32 	%f240, [%rd125];
	st.shared.f32 	[%r145+36], %f240;
	ld.global.nc.f32 	%f241, [%rd125+4];
	st.shared.f32 	[%r145+40], %f241;
	ld.global.nc.f32 	%f242, [%rd125+8];
	st.shared.f32 	[%r145+44], %f242;
	add.s32 	%r909, %r908, %r221;
	mul.wide.u32 	%rd126, %r909, 4;
	add.s64 	%rd127, %rd1, %rd126;
	ld.global.nc.f32 	%f243, [%rd127];
	st.shared.f32 	[%r145+48], %f243;
	ld.global.nc.f32 	%f244, [%rd127+4];
	st.shared.f32 	[%r145+52], %f244;
	ld.global.nc.f32 	%f245, [%rd127+8];
	st.shared.f32 	[%r145+56], %f245;
	add.s32 	%r911, %r910, %r221;
	mul.wide.u32 	%rd128, %r911, 4;
	add.s64 	%rd129, %rd1, %rd128;
	ld.global.nc.f32 	%f246, [%rd129];
	st.shared.f32 	[%r145+60], %f246;
	ld.global.nc.f32 	%f247, [%rd129+4];
	st.shared.f32 	[%r145+64], %f247;
	ld.global.nc.f32 	%f248, [%rd129+8];
	st.shared.f32 	[%r145+68], %f248;
	add.s32 	%r913, %r912, %r221;
	mul.wide.u32 	%rd130, %r913, 4;
	add.s64 	%rd131, %rd1, %rd130;
	ld.global.nc.f32 	%f249, [%rd131];
	st.shared.f32 	[%r145+72], %f249;
	ld.global.nc.f32 	%f250, [%rd131+4];
	st.shared.f32 	[%r145+76], %f250;
	ld.global.nc.f32 	%f251, [%rd131+8];
	st.shared.f32 	[%r145+80], %f251;
	add.s32 	%r915, %r914, %r221;
	mul.wide.u32 	%rd132, %r915, 4;
	add.s64 	%rd133, %rd1, %rd132;
	ld.global.nc.f32 	%f252, [%rd133];
	st.shared.f32 	[%r145+84], %f252;
	ld.global.nc.f32 	%f253, [%rd133+4];
	st.shared.f32 	[%r145+88], %f253;
	ld.global.nc.f32 	%f254, [%rd133+8];
	st.shared.f32 	[%r145+92], %f254;
	add.s32 	%r917, %r916, %r221;
	mul.wide.u32 	%rd134, %r917, 4;
	add.s64 	%rd135, %rd1, %rd134;
	ld.global.nc.f32 	%f255, [%rd135];
	st.shared.f32 	[%r145+96], %f255;
	ld.global.nc.f32 	%f256, [%rd135+4];
	st.shared.f32 	[%r145+100], %f256;
	ld.global.nc.f32 	%f257, [%rd135+8];
	st.shared.f32 	[%r145+104], %f257;
	add.s32 	%r919, %r918, %r221;
	mul.wide.u32 	%rd136, %r919, 4;
	add.s64 	%rd137, %rd1, %rd136;
	ld.global.nc.f32 	%f258, [%rd137];
	st.shared.f32 	[%r145+108], %f258;
	ld.global.nc.f32 	%f259, [%rd137+4];
	st.shared.f32 	[%r145+112], %f259;
	ld.global.nc.f32 	%f260, [%rd137+8];
	st.shared.f32 	[%r145+116], %f260;
	add.s32 	%r921, %r920, %r221;
	mul.wide.u32 	%rd138, %r921, 4;
	add.s64 	%rd139, %rd1, %rd138;
	ld.global.nc.f32 	%f261, [%rd139];
	st.shared.f32 	[%r145+120], %f261;
	ld.global.nc.f32 	%f262, [%rd139+4];
	st.shared.f32 	[%r145+124], %f262;
	ld.global.nc.f32 	%f263, [%rd139+8];
	st.shared.f32 	[%r145+128], %f263;
	add.s32 	%r923, %r922, %r221;
	mul.wide.u32 	%rd140, %r923, 4;
	add.s64 	%rd141, %rd1, %rd140;
	ld.global.nc.f32 	%f264, [%rd141];
	st.shared.f32 	[%r145+132], %f264;
	ld.global.nc.f32 	%f265, [%rd141+4];
	st.shared.f32 	[%r145+136], %f265;
	ld.global.nc.f32 	%f266, [%rd141+8];
	st.shared.f32 	[%r145+140], %f266;
	@%p436 bra 	$L__BB0_121;
	@%p2 bra 	$L__BB0_117;
	cvt.u32.u16 	%r924, %rs1;
	add.s32 	%r925, %r158, %r924;
	add.s32 	%r926, %r925, %r219;
	add.s32 	%r927, %r926, %r221;
	mul.wide.u32 	%rd142, %r927, 4;
	add.s64 	%rd143, %rd1, %rd142;
	ld.global.nc.f32 	%f267, [%rd143];
	st.shared.f32 	[%r145+144], %f267;
$L__BB0_117:
	cvt.u64.u16 	%rd144, %rs1;
	cvt.u64.u32 	%rd145, %r158;
	cvt.u64.u32 	%rd146, %r219;
	add.s64 	%rd147, %rd145, %rd144;
	cvt.u64.u32 	%rd148, %r221;
	add.s64 	%rd149, %rd147, %rd146;
	add.s64 	%rd150, %rd149, %rd148;
	shl.b64 	%rd151, %rd150, 2;
	add.s64 	%rd3, %rd1, %rd151;
	@%p3 bra 	$L__BB0_119;
	ld.global.nc.f32 	%f268, [%rd3+4];
	st.shared.f32 	[%r145+148], %f268;
$L__BB0_119:
	@%p4 bra 	$L__BB0_121;
	ld.global.nc.f32 	%f269, [%rd3+8];
	st.shared.f32 	[%r145+152], %f269;
$L__BB0_121:
	setp.gt.u32 	%p437, %r159, 15;
	@%p437 bra 	$L__BB0_128;
	@%p5 bra 	$L__BB0_124;
	cvt.u32.u16 	%r928, %rs2;
	add.s32 	%r929, %r160, %r928;
	add.s32 	%r930, %r929, %r219;
	add.s32 	%r931, %r930, %r221;
	mul.wide.u32 	%rd152, %r931, 4;
	add.s64 	%rd153, %rd1, %rd152;
	ld.global.nc.f32 	%f270, [%rd153];
	st.shared.f32 	[%r145+156], %f270;
$L__BB0_124:
	cvt.u64.u16 	%rd154, %rs2;
	cvt.u64.u32 	%rd155, %r160;
	cvt.u64.u32 	%rd156, %r219;
	add.s64 	%rd157, %rd155, %rd154;
	cvt.u64.u32 	%rd158, %r221;
	add.s64 	%rd159, %rd157, %rd156;
	add.s64 	%rd160, %rd159, %rd158;
	shl.b64 	%rd161, %rd160, 2;
	add.s64 	%rd4, %rd1, %rd161;
	@%p6 bra 	$L__BB0_126;
	ld.global.nc.f32 	%f271, [%rd4+4];
	st.shared.f32 	[%r145+160], %f271;
$L__BB0_126:
	@%p7 bra 	$L__BB0_128;
	ld.global.nc.f32 	%f272, [%rd4+8];
	st.shared.f32 	[%r145+164], %f272;
$L__BB0_128:
	bar.sync 	0;
	mov.b32 	%r951, 8;
	mov.u32 	%r950, %r162;
$L__BB0_129:
	add.s32 	%r933, %r161, %r951;
	ld.shared.f32 	%f273, [%r933+-8];
	ld.shared.f32 	%f274, [%r933+-4];
	ld.shared.f32 	%f275, [%r950+-4608];
	ld.shared.f32 	%f276, [%r950];
	ld.shared.f32 	%f277, [%r950+-4032];
	ld.shared.f32 	%f278, [%r950+576];
	ld.shared.f32 	%f279, [%r950+-3456];
	ld.shared.f32 	%f280, [%r950+1152];
	ld.shared.f32 	%f281, [%r950+-2880];
	ld.shared.f32 	%f282, [%r950+1728];
	fma.rn.f32 	%f283, %f273, %f275, %f430;
	fma.rn.f32 	%f284, %f273, %f276, %f427;
	fma.rn.f32 	%f285, %f274, %f275, %f431;
	fma.rn.f32 	%f286, %f274, %f276, %f426;
	fma.rn.f32 	%f287, %f273, %f277, %f432;
	fma.rn.f32 	%f288, %f273, %f278, %f425;
	fma.rn.f32 	%f289, %f274, %f277, %f433;
	fma.rn.f32 	%f290, %f274, %f278, %f424;
	fma.rn.f32 	%f291, %f273, %f279, %f434;
	fma.rn.f32 	%f292, %f273, %f280, %f423;
	fma.rn.f32 	%f293, %f274, %f279, %f435;
	fma.rn.f32 	%f294, %f274, %f280, %f422;
	fma.rn.f32 	%f295, %f273, %f281, %f429;
	fma.rn.f32 	%f296, %f273, %f282, %f421;
	fma.rn.f32 	%f297, %f274, %f281, %f428;
	fma.rn.f32 	%f298, %f274, %f282, %f420;
	ld.shared.f32 	%f299, [%r933];
	ld.shared.f32 	%f300, [%r950+-4604];
	ld.shared.f32 	%f301, [%r950+4];
	ld.shared.f32 	%f302, [%r950+-4028];
	ld.shared.f32 	%f303, [%r950+580];
	ld.shared.f32 	%f304, [%r950+-3452];
	ld.shared.f32 	%f305, [%r950+1156];
	ld.shared.f32 	%f306, [%r950+-2876];
	ld.shared.f32 	%f307, [%r950+1732];
	fma.rn.f32 	%f308, %f274, %f300, %f283;
	fma.rn.f32 	%f309, %f274, %f301, %f284;
	fma.rn.f32 	%f310, %f299, %f300, %f285;
	fma.rn.f32 	%f311, %f299, %f301, %f286;
	fma.rn.f32 	%f312, %f274, %f302, %f287;
	fma.rn.f32 	%f313, %f274, %f303, %f288;
	fma.rn.f32 	%f314, %f299, %f302, %f289;
	fma.rn.f32 	%f315, %f299, %f303, %f290;
	fma.rn.f32 	%f316, %f274, %f304, %f291;
	fma.rn.f32 	%f317, %f274, %f305, %f292;
	fma.rn.f32 	%f318, %f299, %f304, %f293;
	fma.rn.f32 	%f319, %f299, %f305, %f294;
	fma.rn.f32 	%f320, %f274, %f306, %f295;
	fma.rn.f32 	%f321, %f274, %f307, %f296;
	fma.rn.f32 	%f322, %f299, %f306, %f297;
	fma.rn.f32 	%f323, %f299, %f307, %f298;
	ld.shared.f32 	%f324, [%r933+4];
	ld.shared.f32 	%f325, [%r950+-4600];
	ld.shared.f32 	%f326, [%r950+8];
	ld.shared.f32 	%f327, [%r950+-4024];
	ld.shared.f32 	%f328, [%r950+584];
	ld.shared.f32 	%f329, [%r950+-3448];
	ld.shared.f32 	%f330, [%r950+1160];
	ld.shared.f32 	%f331, [%r950+-2872];
	ld.shared.f32 	%f332, [%r950+1736];
	fma.rn.f32 	%f430, %f299, %f325, %f308;
	fma.rn.f32 	%f427, %f299, %f326, %f309;
	fma.rn.f32 	%f431, %f324, %f325, %f310;
	fma.rn.f32 	%f426, %f324, %f326, %f311;
	fma.rn.f32 	%f432, %f299, %f327, %f312;
	fma.rn.f32 	%f425, %f299, %f328, %f313;
	fma.rn.f32 	%f433, %f324, %f327, %f314;
	fma.rn.f32 	%f424, %f324, %f328, %f315;
	fma.rn.f32 	%f434, %f299, %f329, %f316;
	fma.rn.f32 	%f423, %f299, %f330, %f317;
	fma.rn.f32 	%f435, %f324, %f329, %f318;
	fma.rn.f32 	%f422, %f324, %f330, %f319;
	fma.rn.f32 	%f429, %f299, %f331, %f320;
	fma.rn.f32 	%f421, %f299, %f332, %f321;
	fma.rn.f32 	%f428, %f324, %f331, %f322;
	fma.rn.f32 	%f420, %f324, %f332, %f323;
	add.s32 	%r951, %r951, 256;
	add.s32 	%r950, %r950, 12;
	setp.ne.s32 	%p438, %r951, 12296;
	@%p438 bra 	$L__BB0_129;
	add.s32 	%r949, %r949, 1;
	setp.ne.s32 	%p439, %r949, 3;
	@%p439 bra 	$L__BB0_2;
	mov.b32 	%r948, 1;
	mov.pred 	%p441, 0;
	@%p8 bra 	$L__BB0_1;
	ld.param.u64 	%rd165, [default_function_kernel0_param_2];
	cvta.to.global.u64 	%rd162, %rd165;
	mov.u32 	%r935, %ctaid.z;
	mov.u32 	%r936, %tid.z;
	mul.lo.s32 	%r937, %r936, 3136;
	mad.lo.s32 	%r938, %r935, 12544, %r937;
	mov.u32 	%r939, %ctaid.y;
	mad.lo.s32 	%r940, %r939, 112, %r938;
	mov.u32 	%r941, %tid.y;
	mad.lo.s32 	%r942, %r941, 28, %r940;
	mov.u32 	%r943, %ctaid.x;
	mad.lo.s32 	%r944, %r943, 14, %r942;
	mov.u32 	%r945, %tid.x;
	shl.b32 	%r946, %r945, 1;
	add.s32 	%r947, %r944, %r946;
	mul.wide.u32 	%rd163, %r947, 4;
	add.s64 	%rd164, %rd162, %rd163;
	st.global.f32 	[%rd164], %f430;
	st.global.f32 	[%rd164+25088], %f427;
	st.global.f32 	[%rd164+4], %f431;
	st.global.f32 	[%rd164+25092], %f426;
	st.global.f32 	[%rd164+3136], %f432;
	st.global.f32 	[%rd164+28224], %f425;
	st.global.f32 	[%rd164+3140], %f433;
	st.global.f32 	[%rd164+28228], %f424;
	st.global.f32 	[%rd164+6272], %f434;
	st.global.f32 	[%rd164+31360], %f423;
	st.global.f32 	[%rd164+6276], %f435;
	st.global.f32 	[%rd164+31364], %f422;
	st.global.f32 	[%rd164+9408], %f429;
	st.global.f32 	[%rd164+34496], %f421;
	st.global.f32 	[%rd164+9412], %f428;
	st.global.f32 	[%rd164+34500], %f420;
	ret;

}
	// .globl	_Z9transformPfS_
.visible .entry _Z9transformPfS_(
	.param .u64 .ptr .align 1 _Z9transformPfS__param_0,
	.param .u64 .ptr .align 1 _Z9transformPfS__param_1
)
{
	.reg .pred 	%p<7>;
	.reg .b16 	%rs<9>;
	.reg .b32 	%r<43>;
	.reg .b32 	%f<2>;
	.reg .b64 	%rd<9>;

	ld.param.u64 	%rd3, [_Z9transformPfS__param_0];
	ld.param.u64 	%rd4, [_Z9transformPfS__param_1];
	mov.u32 	%r21, %ctaid.x;
	mov.u32 	%r1, %ntid.x;
	mov.u32 	%r22, %tid.x;
	mad.lo.s32 	%r38, %r21, %r1, %r22;
	setp.gt.u32 	%p1, %r38, 75263;
	@%p1 bra 	$L__BB1_9;
	mov.u32 	%r23, %nctaid.x;
	mul.lo.s32 	%r3, %r23, %r1;
	cvta.to.global.u64 	%rd1, %rd3;
	cvta.to.global.u64 	%rd2, %rd4;
$L__BB1_2:
	mul.wide.u32 	%rd5, %r38, 4;
	add.s64 	%rd6, %rd1, %rd5;
	ld.global.f32 	%f1, [%rd6];
	mul.hi.u32 	%r24, %r38, 1402438301;
	shr.u32 	%r25, %r24, 8;
	mul.lo.s32 	%r26, %r25, 784;
	sub.s32 	%r27, %r38, %r26;
	cvt.u16.u32 	%rs1, %r27;
	mul.hi.u16 	%rs2, %rs1, 2341;
	add.s16 	%rs3, %rs2, 1;
	cvt.u32.u16 	%r5, %rs3;
	mul.lo.s16 	%rs4, %rs2, 28;
	sub.s16 	%rs5, %rs1, %rs4;
	add.s16 	%rs6, %rs5, 1;
	cvt.u32.u16 	%r6, %rs6;
	shr.u32 	%r28, %r5, 1;
	min.u32 	%r39, %r28, 13;
	mad.lo.s16 	%rs7, %rs5, 43, 43;
	shr.u16 	%rs8, %rs7, 8;
	cvt.u32.u16 	%r8, %rs8;
	mul.wide.u16 	%r29, %rs8, 26;
	mad.lo.s32 	%r30, %r25, 2240, %r29;
	mul.hi.u32 	%r31, %r27, 153391690;
	shl.b32 	%r32, %r31, 3;
	add.s32 	%r33, %r30, %r32;
	add.s32 	%r9, %r33, %r6;
	mul.wide.u16 	%r10, %rs8, 6;
$L__BB1_3:
	shl.b32 	%r34, %r39, 1;
	add.s32 	%r35, %r34, 4;
	setp.le.u32 	%p2, %r35, %r5;
	@%p2 bra 	$L__BB1_8;
	mad.lo.s32 	%r41, %r39, 144, %r9;
	mov.u32 	%r40, %r10;
	mov.u32 	%r42, %r8;
$L__BB1_5:
	add.s32 	%r16, %r40, -6;
	add.s32 	%r36, %r40, 8;
	setp.le.u32 	%p3, %r36, %r6;
	@%p3 bra 	$L__BB1_7;
	add.s32 	%r37, %r41, 8;
	mul.wide.u32 	%rd7, %r37, 4;
	add.s64 	%rd8, %rd2, %rd7;
	st.global.f32 	[%rd8], %f1;
	setp.gt.s32 	%p4, %r42, 0;
	add.s32 	%r42, %r42, -1;
	add.s32 	%r41, %r41, -26;
	mov.u32 	%r40, %r16;
	@%p4 bra 	$L__BB1_5;
$L__BB1_7:
	add.s32 	%r19, %r39, -1;
	setp.gt.s32 	%p5, %r39, 0;
	mov.u32 	%r39, %r19;
	@%p5 bra 	$L__BB1_3;
$L__BB1_8:
	add.s32 	%r38, %r38, %r3;
	setp.lt.u32 	%p6, %r38, 75264;
	@%p6 bra 	$L__BB1_2;
$L__BB1_9:
	ret;

}
	// .globl	_Z6conv2dPfPKfS_
.visible .entry _Z6conv2dPfPKfS_(
	.param .u64 .ptr .align 1 _Z6conv2dPfPKfS__param_0,
	.param .u64 .ptr .align 1 _Z6conv2dPfPKfS__param_1,
	.param .u64 .ptr .align 1 _Z6conv2dPfPKfS__param_2
)
{
	.reg .pred 	%p<13>;
	.reg .b32 	%r<68>;
	.reg .b32 	%f<337>;
	.reg .b64 	%rd<60>;
	// demoted variable
	.shared .align 4 .b8 _ZZ6conv2dPfPKfS_E5input[2048];
	ld.param.u64 	%rd4, [_Z6conv2dPfPKfS__param_0];
	mov.u32 	%r18, %ctaid.x;
	mul.hi.u32 	%r19, %r18, -368140053;
	shr.u32 	%r20, %r19, 6;
	mad.lo.s32 	%r1, %r20, -70, %r18;
	mul.hi.u32 	%r21, %r1, -858993459;
	shr.u32 	%r22, %r21, 2;
	mul.lo.s32 	%r23, %r22, 5;
	sub.s32 	%r2, %r1, %r23;
	mov.u32 	%r3, %tid.x;
	shr.u32 	%r66, %r3, 5;
	and.b32  	%r5, %r3, 31;
	shl.b32 	%r6, %r20, 4;
	setp.gt.u32 	%p2, %r3, 511;
	add.s32 	%r65, %r66, %r6;
	setp.gt.u32 	%p3, %r65, 95;
	or.pred  	%p4, %p2, %p3;
	@%p4 bra 	$L__BB2_3;
	shl.b32 	%r25, %r1, 5;
	or.b32  	%r8, %r25, %r5;
	mov.u32 	%r26, %ntid.x;
	shr.u32 	%r9, %r26, 5;
	cvta.to.global.u64 	%rd1, %rd4;
$L__BB2_2:
	mad.lo.s32 	%r27, %r65, 2240, %r8;
	mul.wide.u32 	%rd7, %r27, 4;
	add.s64 	%rd8, %rd1, %rd7;
	ld.global.nc.f32 	%f25, [%rd8];
	shl.b32 	%r28, %r5, 2;
	shl.b32 	%r29, %r66, 7;
	or.b32  	%r30, %r29, %r28;
	mov.u32 	%r31, _ZZ6conv2dPfPKfS_E5input;
	add.s32 	%r32, %r31, %r30;
	st.shared.f32 	[%r32], %f25;
	add.s32 	%r66, %r66, %r9;
	setp.lt.u32 	%p5, %r66, 16;
	add.s32 	%r65, %r66, %r6;
	setp.lt.u32 	%p6, %r65, 96;
	and.pred  	%p7, %p5, %p6;
	@%p7 bra 	$L__BB2_2;
$L__BB2_3:
	bar.sync 	0;
	mov.b32 	%r67, 0;
	mov.f32 	%f325, 0f00000000;
	mov.u32 	%r46, _ZZ6conv2dPfPKfS_E5input;
	mov.f32 	%f326, %f325;
	mov.f32 	%f327, %f325;
	mov.f32 	%f328, %f325;
	mov.f32 	%f329, %f325;
	mov.f32 	%f330, %f325;
	mov.f32 	%f331, %f325;
	mov.f32 	%f332, %f325;
	mov.f32 	%f333, %f325;
	mov.f32 	%f334, %f325;
	mov.f32 	%f335, %f325;
	mov.f32 	%f336, %f325;
$L__BB2_4:
	.pragma "nounroll";
	ld.param.u64 	%rd58, [_Z6conv2dPfPKfS__param_1];
	add.s32 	%r35, %r67, %r6;
	mad.lo.s32 	%r36, %r35, 576, %r3;
	cvta.to.global.u64 	%rd9, %rd58;
	mul.wide.u32 	%rd10, %r36, 4;
	add.s64 	%rd11, %rd9, %rd10;
	ld.global.nc.f32 	%f27, [%rd11];
	add.s32 	%r37, %r36, 64;
	mul.wide.u32 	%rd12, %r37, 4;
	add.s64 	%rd13, %rd9, %rd12;
	ld.global.nc.f32 	%f28, [%rd13];
	add.s32 	%r38, %r36, 128;
	mul.wide.u32 	%rd14, %r38, 4;
	add.s64 	%rd15, %rd9, %rd14;
	ld.global.nc.f32 	%f29, [%rd15];
	add.s32 	%r39, %r36, 192;
	mul.wide.u32 	%rd16, %r39, 4;
	add.s64 	%rd17, %rd9, %rd16;
	ld.global.nc.f32 	%f30, [%rd17];
	add.s32 	%r40, %r36, 256;
	mul.wide.u32 	%rd18, %r40, 4;
	add.s64 	%rd19, %rd9, %rd18;
	ld.global.nc.f32 	%f31, [%rd19];
	add.s32 	%r41, %r36, 320;
	mul.wide.u32 	%rd20, %r41, 4;
	add.s64 	%rd21, %rd9, %rd20;
	ld.global.nc.f32 	%f32, [%rd21];
	add.s32 	%r42, %r36, 384;
	mul.wide.u32 	%rd22, %r42, 4;
	add.s64 	%rd23, %rd9, %rd22;
	ld.global.nc.f32 	%f33, [%rd23];
	add.s32 	%r43, %r36, 448;
	mul.wide.u32 	%rd24, %r43, 4;
	add.s64 	%rd25, %rd9, %rd24;
	ld.global.nc.f32 	%f34, [%rd25];
	add.s32 	%r44, %r36, 512;
	mul.wide.u32 	%rd26, %r44, 4;
	add.s64 	%rd27, %rd9, %rd26;
	ld.global.nc.f32 	%f35, [%rd27];
	shl.b32 	%r45, %r67, 7;
	add.s32 	%r47, %r46, %r45;
	ld.shared.f32 	%f36, [%r47];
	fma.rn.f32 	%f37, %f36, %f27, %f336;
	ld.shared.f32 	%f38, [%r47+4];
	fma.rn.f32 	%f39, %f38, %f27, %f335;
	fma.rn.f32 	%f40, %f38, %f28, %f37;
	ld.shared.f32 	%f41, [%r47+8];
	fma.rn.f32 	%f42, %f41, %f27, %f334;
	fma.rn.f32 	%f43, %f41, %f28, %f39;
	fma.rn.f32 	%f44, %f41, %f29, %f40;
	ld.shared.f32 	%f45, [%r47+12];
	fma.rn.f32 	%f46, %f45, %f27, %f333;
	fma.rn.f32 	%f47, %f45, %f28, %f42;
	fma.rn.f32 	%f48, %f45, %f29, %f43;
	ld.shared.f32 	%f49, [%r47+16];
	fma.rn.f32 	%f50, %f49, %f27, %f332;
	fma.rn.f32 	%f51, %f49, %f28, %f46;
	fma.rn.f32 	%f52, %f49, %f29, %f47;
	ld.shared.f32 	%f53, [%r47+20];
	fma.rn.f32 	%f54, %f53, %f27, %f331;
	fma.rn.f32 	%f55, %f53, %f28, %f50;
	fma.rn.f32 	%f56, %f53, %f29, %f51;
	ld.shared.f32 	%f57, [%r47+24];
	fma.rn.f32 	%f58, %f57, %f28, %f54;
	fma.rn.f32 	%f59, %f57, %f29, %f55;
	ld.shared.f32 	%f60, [%r47+28];
	fma.rn.f32 	%f61, %f60, %f29, %f58;
	ld.shared.f32 	%f62, [%r47+32];
	fma.rn.f32 	%f63, %f62, %f27, %f330;
	fma.rn.f32 	%f64, %f62, %f30, %f44;
	ld.shared.f32 	%f65, [%r47+36];
	fma.rn.f32 	%f66, %f65, %f27, %f329;
	fma.rn.f32 	%f67, %f65, %f28, %f63;
	fma.rn.f32 	%f68, %f65, %f30, %f48;
	fma.rn.f32 	%f69, %f65, %f31, %f64;
	ld.shared.f32 	%f70, [%r47+40];
	fma.rn.f32 	%f71, %f70, %f27, %f328;
	fma.rn.f32 	%f72, %f70, %f28, %f66;
	fma.rn.f32 	%f73, %f70, %f29, %f67;
	fma.rn.f32 	%f74, %f70, %f30, %f52;
	fma.rn.f32 	%f75, %f70, %f31, %f68;
	fma.rn.f32 	%f76, %f70, %f32, %f69;
	ld.shared.f32 	%f77, [%r47+44];
	fma.rn.f32 	%f78, %f77, %f27, %f327;
	fma.rn.f32 	%f79, %f77, %f28, %f71;
	fma.rn.f32 	%f80, %f77, %f29, %f72;
	fma.rn.f32 	%f81, %f77, %f30, %f56;
	fma.rn.f32 	%f82, %f77, %f31, %f74;
	fma.rn.f32 	%f83, %f77, %f32, %f75;
	ld.shared.f32 	%f84, [%r47+48];
	fma.rn.f32 	%f85, %f84, %f27, %f326;
	fma.rn.f32 	%f86, %f84, %f28, %f78;
	fma.rn.f32 	%f87, %f84, %f29, %f79;
	fma.rn.f32 	%f88, %f84, %f30, %f59;
	fma.rn.f32 	%f89, %f84, %f31, %f81;
	fma.rn.f32 	%f90, %f84, %f32, %f82;
	ld.shared.f32 	%f91, [%r47+52];
	fma.rn.f32 	%f92, %f91, %f27, %f325;
	fma.rn.f32 	%f93, %f91, %f28, %f85;
	fma.rn.f32 	%f94, %f91, %f29, %f86;
	fma.rn.f32 	%f95, %f91, %f30, %f61;
	fma.rn.f32 	%f96, %f91, %f31, %f88;
	fma.rn.f32 	%f97, %f91, %f32, %f89;
	ld.shared.f32 	%f98, [%r47+56];
	fma.rn.f32 	%f99, %f98, %f28, %f92;
	fma.rn.f32 	%f100, %f98, %f29, %f93;
	fma.rn.f32 	%f101, %f98, %f31, %f95;
	fma.rn.f32 	%f102, %f98, %f32, %f96;
	ld.shared.f32 	%f103, [%r47+60];
	fma.rn.f32 	%f104, %f103, %f29, %f99;
	fma.rn.f32 	%f105, %f103, %f32, %f101;
	ld.shared.f32 	%f106, [%r47+64];
	fma.rn.f32 	%f107, %f106, %f30, %f73;
	fma.rn.f32 	%f108, %f106, %f33, %f76;
	ld.shared.f32 	%f109, [%r47+68];
	fma.rn.f32 	%f110, %f109, %f30, %f80;
	fma.rn.f32 	%f111, %f109, %f31, %f107;
	fma.rn.f32 	%f112, %f109, %f33, %f83;
	fma.rn.f32 	%f113, %f109, %f34, %f108;
	ld.shared.f32 	%f114, [%r47+72];
	fma.rn.f32 	%f115, %f114, %f30, %f87;
	fma.rn.f32 	%f116, %f114, %f31, %f110;
	fma.rn.f32 	%f117, %f114, %f32, %f111;
	fma.rn.f32 	%f118, %f114, %f33, %f90;
	fma.rn.f32 	%f119, %f114, %f34, %f112;
	fma.rn.f32 	%f120, %f114, %f35, %f113;
	ld.shared.f32 	%f121, [%r47+76];
	fma.rn.f32 	%f122, %f121, %f30, %f94;
	fma.rn.f32 	%f123, %f121, %f31, %f115;
	fma.rn.f32 	%f124, %f121, %f32, %f116;
	fma.rn.f32 	%f125, %f121, %f33, %f97;
	fma.rn.f32 	%f126, %f121, %f34, %f118;
	fma.rn.f32 	%f127, %f121, %f35, %f119;
	ld.shared.f32 	%f128, [%r47+80];
	fma.rn.f32 	%f129, %f128, %f30, %f100;
	fma.rn.f32 	%f130, %f128, %f31, %f122;
	fma.rn.f32 	%f131, %f128, %f32, %f123;
	fma.rn.f32 	%f132, %f128, %f33, %f102;
	fma.rn.f32 	%f133, %f128, %f34, %f125;
	fma.rn.f32 	%f134, %f128, %f35, %f126;
	ld.shared.f32 	%f135, [%r47+84];
	fma.rn.f32 	%f136, %f135, %f30, %f104;
	fma.rn.f32 	%f137, %f135, %f31, %f129;
	fma.rn.f32 	%f138, %f135, %f32, %f130;
	fma.rn.f32 	%f139, %f135, %f33, %f105;
	fma.rn.f32 	%f140, %f135, %f34, %f132;
	fma.rn.f32 	%f141, %f135, %f35, %f133;
	ld.shared.f32 	%f142, [%r47+88];
	fma.rn.f32 	%f143, %f142, %f31, %f136;
	fma.rn.f32 	%f144, %f142, %f32, %f137;
	fma.rn.f32 	%f145, %f142, %f34, %f139;
	fma.rn.f32 	%f146, %f142, %f35, %f140;
	ld.shared.f32 	%f147, [%r47+92];
	fma.rn.f32 	%f148, %f147, %f32, %f143;
	fma.rn.f32 	%f149, %f147, %f35, %f145;
	ld.shared.f32 	%f150, [%r47+96];
	fma.rn.f32 	%f151, %f150, %f33, %f117;
	ld.shared.f32 	%f152, [%r47+100];
	fma.rn.f32 	%f153, %f152, %f33, %f124;
	fma.rn.f32 	%f154, %f152, %f34, %f151;
	ld.shared.f32 	%f155, [%r47+104];
	fma.rn.f32 	%f156, %f155, %f33, %f131;
	fma.rn.f32 	%f157, %f155, %f34, %f153;
	fma.rn.f32 	%f158, %f155, %f35, %f154;
	ld.shared.f32 	%f159, [%r47+108];
	fma.rn.f32 	%f160, %f159, %f33, %f138;
	fma.rn.f32 	%f161, %f159, %f34, %f156;
	fma.rn.f32 	%f162, %f159, %f35, %f157;
	ld.shared.f32 	%f163, [%r47+112];
	fma.rn.f32 	%f164, %f163, %f33, %f144;
	fma.rn.f32 	%f165, %f163, %f34, %f160;
	fma.rn.f32 	%f166, %f163, %f35, %f161;
	ld.shared.f32 	%f167, [%r47+116];
	fma.rn.f32 	%f168, %f167, %f33, %f148;
	fma.rn.f32 	%f169, %f167, %f34, %f164;
	fma.rn.f32 	%f170, %f167, %f35, %f165;
	ld.shared.f32 	%f171, [%r47+120];
	fma.rn.f32 	%f172, %f171, %f34, %f168;
	fma.rn.f32 	%f173, %f171, %f35, %f169;
	ld.shared.f32 	%f174, [%r47+124];
	fma.rn.f32 	%f175, %f174, %f35, %f172;
	add.s32 	%r48, %r36, 576;
	mul.wide.u32 	%rd28, %r48, 4;
	add.s64 	%rd29, %rd9, %rd28;
	ld.global.nc.f32 	%f176, [%rd29];
	add.s32 	%r49, %r36, 640;
	mul.wide.u32 	%rd30, %r49, 4;
	add.s64 	%rd31, %rd9, %rd30;
	ld.global.nc.f32 	%f177, [%rd31];
	add.s32 	%r50, %r36, 704;
	mul.wide.u32 	%rd32, %r50, 4;
	add.s64 	%rd33, %rd9, %rd32;
	ld.global.nc.f32 	%f178, [%rd33];
	add.s32 	%r51, %r36, 768;
	mul.wide.u32 	%rd34, %r51, 4;
	add.s64 	%rd35, %rd9, %rd34;
	ld.global.nc.f32 	%f179, [%rd35];
	add.s32 	%r52, %r36, 832;
	mul.wide.u32 	%rd36, %r52, 4;
	add.s64 	%rd37, %rd9, %rd36;
	ld.global.nc.f32 	%f180, [%rd37];
	add.s32 	%r53, %r36, 896;
	mul.wide.u32 	%rd38, %r53, 4;
	add.s64 	%rd39, %rd9, %rd38;
	ld.global.nc.f32 	%f181, [%rd39];
	add.s32 	%r54, %r36, 960;
	mul.wide.u32 	%rd40, %r54, 4;
	add.s64 	%rd41, %rd9, %rd40;
	ld.global.nc.f32 	%f182, [%rd41];
	add.s32 	%r55, %r36, 1024;
	mul.wide.u32 	%rd42, %r55, 4;
	add.s64 	%rd43, %rd9, %rd42;
	ld.global.nc.f32 	%f183, [%rd43];
	add.s32 	%r56, %r36, 1088;
	mul.wide.u32 	%rd44, %r56, 4;
	add.s64 	%rd45, %rd9, %rd44;
	ld.global.nc.f32 	%f184, [%rd45];
	ld.shared.f32 	%f185, [%r47+128];
	fma.rn.f32 	%f186, %f185, %f176, %f120;
	ld.shared.f32 	%f187, [%r47+132];
	fma.rn.f32 	%f188, %f187, %f176, %f127;
	fma.rn.f32 	%f189, %f187, %f177, %f186;
	ld.shared.f32 	%f190, [%r47+136];
	fma.rn.f32 	%f191, %f190, %f176, %f134;
	fma.rn.f32 	%f192, %f190, %f177, %f188;
	fma.rn.f32 	%f193, %f190, %f178, %f189;
	ld.shared.f32 	%f194, [%r47+140];
	fma.rn.f32 	%f195, %f194, %f176, %f141;
	fma.rn.f32 	%f196, %f194, %f177, %f191;
	fma.rn.f32 	%f197, %f194, %f178, %f192;
	ld.shared.f32 	%f198, [%r47+144];
	fma.rn.f32 	%f199, %f198, %f176, %f146;
	fma.rn.f32 	%f200, %f198, %f177, %f195;
	fma.rn.f32 	%f201, %f198, %f178, %f196;
	ld.shared.f32 	%f202, [%r47+148];
	fma.rn.f32 	%f203, %f202, %f176, %f149;
	fma.rn.f32 	%f204, %f202, %f177, %f199;
	fma.rn.f32 	%f205, %f202, %f178, %f200;
	ld.shared.f32 	%f206, [%r47+152];
	fma.rn.f32 	%f207, %f206, %f177, %f203;
	fma.rn.f32 	%f208, %f206, %f178, %f204;
	ld.shared.f32 	%f209, [%r47+156];
	fma.rn.f32 	%f210, %f209, %f178, %f207;
	ld.shared.f32 	%f211, [%r47+160];
	fma.rn.f32 	%f212, %f211, %f176, %f158;
	fma.rn.f32 	%f213, %f211, %f179, %f193;
	ld.shared.f32 	%f214, [%r47+164];
	fma.rn.f32 	%f215, %f214, %f176, %f162;
	fma.rn.f32 	%f216, %f214, %f177, %f212;
	fma.rn.f32 	%f217, %f214, %f179, %f197;
	fma.rn.f32 	%f218, %f214, %f180, %f213;
	ld.shared.f32 	%f219, [%r47+168];
	fma.rn.f32 	%f220, %f219, %f176, %f166;
	fma.rn.f32 	%f221, %f219, %f177, %f215;
	fma.rn.f32 	%f222, %f219, %f178, %f216;
	fma.rn.f32 	%f223, %f219, %f179, %f201;
	fma.rn.f32 	%f224, %f219, %f180, %f217;
	fma.rn.f32 	%f225, %f219, %f181, %f218;
	ld.shared.f32 	%f226, [%r47+172];
	fma.rn.f32 	%f227, %f226, %f176, %f170;
	fma.rn.f32 	%f228, %f226, %f177, %f220;
	fma.rn.f32 	%f229, %f226, %f178, %f221;
	fma.rn.f32 	%f230, %f226, %f179, %f205;
	fma.rn.f32 	%f231, %f226, %f180, %f223;
	fma.rn.f32 	%f232, %f226, %f181, %f224;
	ld.shared.f32 	%f233, [%r47+176];
	fma.rn.f32 	%f234, %f233, %f176, %f173;
	fma.rn.f32 	%f235, %f233, %f177, %f227;
	fma.rn.f32 	%f236, %f233, %f178, %f228;
	fma.rn.f32 	%f237, %f233, %f179, %f208;
	fma.rn.f32 	%f238, %f233, %f180, %f230;
	fma.rn.f32 	%f239, %f233, %f181, %f231;
	ld.shared.f32 	%f240, [%r47+180];
	fma.rn.f32 	%f241, %f240, %f176, %f175;
	fma.rn.f32 	%f242, %f240, %f177, %f234;
	fma.rn.f32 	%f243, %f240, %f178, %f235;
	fma.rn.f32 	%f244, %f240, %f179, %f210;
	fma.rn.f32 	%f245, %f240, %f180, %f237;
	fma.rn.f32 	%f246, %f240, %f181, %f238;
	ld.shared.f32 	%f247, [%r47+184];
	fma.rn.f32 	%f248, %f247, %f177, %f241;
	fma.rn.f32 	%f249, %f247, %f178, %f242;
	fma.rn.f32 	%f250, %f247, %f180, %f244;
	fma.rn.f32 	%f251, %f247, %f181, %f245;
	ld.shared.f32 	%f252, [%r47+188];
	fma.rn.f32 	%f253, %f252, %f178, %f248;
	fma.rn.f32 	%f254, %f252, %f181, %f250;
	ld.shared.f32 	%f255, [%r47+192];
	fma.rn.f32 	%f256, %f255, %f179, %f222;
	fma.rn.f32 	%f257, %f255, %f182, %f225;
	ld.shared.f32 	%f258, [%r47+196];
	fma.rn.f32 	%f259, %f258, %f179, %f229;
	fma.rn.f32 	%f260, %f258, %f180, %f256;
	fma.rn.f32 	%f261, %f258, %f182, %f232;
	fma.rn.f32 	%f262, %f258, %f183, %f257;
	ld.shared.f32 	%f263, [%r47+200];
	fma.rn.f32 	%f264, %f263, %f179, %f236;
	fma.rn.f32 	%f265, %f263, %f180, %f259;
	fma.rn.f32 	%f266, %f263, %f181, %f260;
	fma.rn.f32 	%f267, %f263, %f182, %f239;
	fma.rn.f32 	%f268, %f263, %f183, %f261;
	fma.rn.f32 	%f336, %f263, %f184, %f262;
	ld.shared.f32 	%f269, [%r47+204];
	fma.rn.f32 	%f270, %f269, %f179, %f243;
	fma.rn.f32 	%f271, %f269, %f180, %f264;
	fma.rn.f32 	%f272, %f269, %f181, %f265;
	fma.rn.f32 	%f273, %f269, %f182, %f246;
	fma.rn.f32 	%f274, %f269, %f183, %f267;
	fma.rn.f32 	%f335, %f269, %f184, %f268;
	ld.shared.f32 	%f275, [%r47+208];
	fma.rn.f32 	%f276, %f275, %f179, %f249;
	fma.rn.f32 	%f277, %f275, %f180, %f270;
	fma.rn.f32 	%f278, %f275, %f181, %f271;
	fma.rn.f32 	%f279, %f275, %f182, %f251;
	fma.rn.f32 	%f280, %f275, %f183, %f273;
	fma.rn.f32 	%f334, %f275, %f184, %f274;
	ld.shared.f32 	%f281, [%r47+212];
	fma.rn.f32 	%f282, %f281, %f179, %f253;
	fma.rn.f32 	%f283, %f281, %f180, %f276;
	fma.rn.f32 	%f284, %f281, %f181, %f277;
	fma.rn.f32 	%f285, %f281, %f182, %f254;
	fma.rn.f32 	%f286, %f281, %f183, %f279;
	fma.rn.f32 	%f333, %f281, %f184, %f280;
	ld.shared.f32 	%f287, [%r47+216];
	fma.rn.f32 	%f288, %f287, %f180, %f282;
	fma.rn.f32 	%f289, %f287, %f181, %f283;
	fma.rn.f32 	%f290, %f287, %f183, %f285;
	fma.rn.f32 	%f332, %f287, %f184, %f286;
	ld.shared.f32 	%f291, [%r47+220];
	fma.rn.f32 	%f292, %f291, %f181, %f288;
	fma.rn.f32 	%f331, %f291, %f184, %f290;
	ld.shared.f32 	%f293, [%r47+224];
	fma.rn.f32 	%f294, %f293, %f182, %f266;
	ld.shared.f32 	%f295, [%r47+228];
	fma.rn.f32 	%f296, %f295, %f182, %f272;
	fma.rn.f32 	%f297, %f295, %f183, %f294;
	ld.shared.f32 	%f298, [%r47+232];
	fma.rn.f32 	%f299, %f298, %f182, %f278;
	fma.rn.f32 	%f300, %f298, %f183, %f296;
	fma.rn.f32 	%f330, %f298, %f184, %f297;
	ld.shared.f32 	%f301, [%r47+236];
	fma.rn.f32 	%f302, %f301, %f182, %f284;
	fma.rn.f32 	%f303, %f301, %f183, %f299;
	fma.rn.f32 	%f329, %f301, %f184, %f300;
	ld.shared.f32 	%f304, [%r47+240];
	fma.rn.f32 	%f305, %f304, %f182, %f289;
	fma.rn.f32 	%f306, %f304, %f183, %f302;
	fma.rn.f32 	%f328, %f304, %f184, %f303;
	ld.shared.f32 	%f307, [%r47+244];
	fma.rn.f32 	%f308, %f307, %f182, %f292;
	fma.rn.f32 	%f309, %f307, %f183, %f305;
	fma.rn.f32 	%f327, %f307, %f184, %f306;
	ld.shared.f32 	%f310, [%r47+248];
	fma.rn.f32 	%f311, %f310, %f183, %f308;
	fma.rn.f32 	%f326, %f310, %f184, %f309;
	ld.shared.f32 	%f312, [%r47+252];
	fma.rn.f32 	%f325, %f312, %f184, %f311;
	add.s32 	%r67, %r67, 2;
	setp.ne.s32 	%p8, %r67, 16;
	@%p8 bra 	$L__BB2_4;
	ld.param.u64 	%rd59, [_Z6conv2dPfPKfS__param_2];
	mul.lo.s32 	%r57, %r3, 784;
	setp.gt.u32 	%p9, %r1, 69;
	mul.hi.u32 	%r58, %r1, -858993459;
	shr.u32 	%r59, %r58, 2;
	mad.lo.s32 	%r16, %r59, 56, %r57;
	mul.lo.s32 	%r17, %r2, 6;
	cvt.u64.u32 	%rd46, %r17;
	cvt.u64.u32 	%rd47, %r16;
	add.s64 	%rd48, %rd47, %rd46;
	cvta.to.global.u64 	%rd2, %rd59;
	shl.b64 	%rd49, %rd48, 2;
	add.s64 	%rd3, %rd2, %rd49;
	@%p9 bra 	$L__BB2_7;
	add.s32 	%r60, %r16, %r17;
	mul.wide.u32 	%rd50, %r60, 4;
	add.s64 	%rd51, %rd2, %rd50;
	atom.global.add.f32 	%f313, [%rd51], %f336;
	atom.global.add.f32 	%f314, [%rd3+4], %f335;
	atom.global.add.f32 	%f315, [%rd3+8], %f334;
	atom.global.add.f32 	%f316, [%rd3+12], %f333;
$L__BB2_7:
	setp.gt.u32 	%p10, %r1, 69;
	setp.gt.u32 	%p11, %r2, 3;
	or.pred  	%p1, %p10, %p11;
	@%p1 bra 	$L__BB2_9;
	atom.global.add.f32 	%f317, [%rd3+16], %f332;
	atom.global.add.f32 	%f318, [%rd3+20], %f331;
$L__BB2_9:
	setp.gt.u32 	%p12, %r1, 69;
	@%p12 bra 	$L__BB2_11;
	add.s32 	%r61, %r16, %r17;
	mul.wide.u32 	%rd52, %r61, 4;
	add.s64 	%rd53, %rd2, %rd52;
	atom.global.add.f32 	%f319, [%rd53+112], %f330;
	atom.global.add.f32 	%f320, [%rd53+116], %f329;
	add.s32 	%r62, %r61, 2;
	mul.wide.u32 	%rd54, %r62, 4;
	add.s64 	%rd55, %rd2, %rd54;
	atom.global.add.f32 	%f321, [%rd55+112], %f328;
	atom.global.add.f32 	%f322, [%rd55+116], %f327;
$L__BB2_11:
	@%p1 bra 	$L__BB2_13;
	add.s32 	%r63, %r17, %r16;
	add.s32 	%r64, %r63, 4;
	mul.wide.u32 	%rd56, %r64, 4;
	add.s64 	%rd57, %rd2, %rd56;
	atom.global.add.f32 	%f323, [%rd57+112], %f326;
	atom.global.add.f32 	%f324, [%rd57+116], %f325;
$L__BB2_13:
	ret;

}


// ===== COMPILED SASS (sm_100) =====

	.target	sm_100

	.elftype	@"ET_EXEC"


//--------------------- .note.nv.tkinfo           --------------------------
	.section	.note.nv.tkinfo,"",@"SHT_NOTE"
	.sectionflags	@"SHF_NOTE_NV_TKINFO"
	.tkinfo
        /*0018*/ 	.word	0x00000002
        /*0030*/ 	.string	""
        /*0030*/ 	.string	"ptxas"
        /*0030*/ 	.string	"Cuda compilation tools, release 13.0, V13.0.88"
        /*0030*/ 	.string	"Build cuda_13.0.r13.0/compiler.36424714_0"
        /*0030*/ 	.string	"-arch sm_100 -m 64 "



//--------------------- .note.nv.cuinfo           --------------------------
	.section	.note.nv.cuinfo,"",@"SHT_NOTE"
	.sectionflags	@"SHF_NOTE_NV_CUINFO"
        /*0018*/ 	.short	0x0002
        /*001a*/ 	.short	0x0064
        /*001c*/ 	.short	0x0082
	.zero		2


//--------------------- .nv.info                  --------------------------
	.section	.nv.info,"",@"SHT_CUDA_INFO"
	.align	4


	//----- nvinfo : EIATTR_REGCOUNT
	.align		4
        /*0000*/ 	.byte	0x04, 0x2f
        /*0002*/ 	.short	(.L_1 - .L_0)
	.align		4
.L_0:
        /*0004*/ 	.word	index@(default_function_kernel0)
        /*0008*/ 	.word	0x000000ff


	//----- nvinfo : EIATTR_FRAME_SIZE
	.align		4
.L_1:
        /*000c*/ 	.byte	0x04, 0x11
        /*000e*/ 	.short	(.L_3 - .L_2)
	.align		4
.L_2:
        /*0010*/ 	.word	index@(default_function_kernel0)
        /*0014*/ 	.word	0x00000000


	//----- nvinfo : EIATTR_REGCOUNT
	.align		4
.L_3:
        /*0018*/ 	.byte	0x04, 0x2f
        /*001a*/ 	.short	(.L_5 - .L_4)
	.align		4
.L_4:
        /*001c*/ 	.word	index@(_Z9transformPfS_)
        /*0020*/ 	.word	0x00000013


	//----- nvinfo : EIATTR_FRAME_SIZE
	.align		4
.L_5:
        /*0024*/ 	.byte	0x04, 0x11
        /*0026*/ 	.short	(.L_7 - .L_6)
	.align		4
.L_6:
        /*0028*/ 	.word	index@(_Z9transformPfS_)
        /*002c*/ 	.word	0x00000000


	//----- nvinfo : EIATTR_REGCOUNT
	.align		4
.L_7:
        /*0030*/ 	.byte	0x04, 0x2f
        /*0032*/ 	.short	(.L_9 - .L_8)
	.align		4
.L_8:
        /*0034*/ 	.word	index@(_Z6conv2dPfPKfS_)
        /*0038*/ 	.word	0x00000026


	//----- nvinfo : EIATTR_FRAME_SIZE
	.align		4
.L_9:
        /*003c*/ 	.byte	0x04, 0x11
        /*003e*/ 	.short	(.L_11 - .L_10)
	.align		4
.L_10:
        /*0040*/ 	.word	index@(_Z6conv2dPfPKfS_)
        /*0044*/ 	.word	0x00000000


	//----- nvinfo : EIATTR_MIN_STACK_SIZE
	.align		4
.L_11:
        /*0048*/ 	.byte	0x04, 0x12
        /*004a*/ 	.short	(.L_13 - .L_12)
	.align		4
.L_12:
        /*004c*/ 	.word	index@(_Z6conv2dPfPKfS_)
        /*0050*/ 	.word	0x00000000


	//----- nvinfo : EIATTR_MIN_STACK_SIZE
	.align		4
.L_13:
        /*0054*/ 	.byte	0x04, 0x12
        /*0056*/ 	.short	(.L_15 - .L_14)
	.align		4
.L_14:
        /*0058*/ 	.word	index@(_Z9transformPfS_)
        /*005c*/ 	.word	0x00000000


	//----- nvinfo : EIATTR_MIN_STACK_SIZE
	.align		4
.L_15:
        /*0060*/ 	.byte	0x04, 0x12
        /*0062*/ 	.short	(.L_17 - .L_16)
	.align		4
.L_16:
        /*0064*/ 	.word	index@(default_function_kernel0)
        /*0068*/ 	.word	0x00000000
.L_17:


//--------------------- .nv.compat                --------------------------
	.section	.nv.compat,"",@"SHT_CUDA_COMPAT_INFO"
	.align	4
        /*0000*/ 	.byte	0x02, 0x09, 0x00, 0x00, 0x02, 0x02, 0x01, 0x00, 0x02, 0x05, 0x05, 0x00, 0x03, 0x07, 0x01, 0x01
        /*0010*/ 	.byte	0x02, 0x03, 0x00, 0x00, 0x02, 0x06, 0x01, 0x00, 0x04, 0x0b, 0x08, 0x00, 0x09, 0x00, 0x00, 0x00
        /*0020*/ 	.byte	0x00, 0x00, 0x00, 0x00


//--------------------- .nv.info._Z6conv2dPfPKfS_ --------------------------
	.section	.nv.info._Z6conv2dPfPKfS_,"",@"SHT_CUDA_INFO"
	.sectionflags	@""
	.align	4


	//----- nvinfo : EIATTR_CUDA_API_VERSION
	.align		4
        /*0000*/ 	.byte	0x04, 0x37
        /*0002*/ 	.short	(.L_19 - .L_18)
.L_18:
        /*0004*/ 	.word	0x00000082


	//----- nvinfo : EIATTR_KPARAM_INFO
	.align		4
.L_19:
        /*0008*/ 	.byte	0x04, 0x17
        /*000a*/ 	.short	(.L_21 - .L_20)
.L_20:
        /*000c*/ 	.word	0x00000000
        /*0010*/ 	.short	0x0002
        /*0012*/ 	.short	0x0010
        /*0014*/ 	.byte	0x00, 0xf5, 0x21, 0x00


	//----- nvinfo : EIATTR_KPARAM_INFO
	.align		4
.L_21:
        /*0018*/ 	.byte	0x04, 0x17
        /*001a*/ 	.short	(.L_23 - .L_22)
.L_22:
        /*001c*/ 	.word	0x00000000
        /*0020*/ 	.short	0x0001
        /*0022*/ 	.short	0x0008
        /*0024*/ 	.byte	0x00, 0xf5, 0x21, 0x00


	//----- nvinfo : EIATTR_KPARAM_INFO
	.align		4
.L_23:
        /*0028*/ 	.byte	0x04, 0x17
        /*002a*/ 	.short	(.L_25 - .L_24)
.L_24:
        /*002c*/ 	.word	0x00000000
        /*0030*/ 	.short	0x0000
        /*0032*/ 	.short	0x0000
        /*0034*/ 	.byte	0x00, 0xf5, 0x21, 0x00


	//----- nvinfo : EIATTR_SPARSE_MMA_MASK
	.align		4
.L_25:
        /*0038*/ 	.byte	0x03, 0x50
        /*003a*/ 	.short	0x0000


	//----- nvinfo : EIATTR_MAXREG_COUNT
	.align		4
        /*003c*/ 	.byte	0x03, 0x1b
        /*003e*/ 	.short	0x00ff


	//----- nvinfo : EIATTR_NUM_BARRIERS
	.align		4
        /*0040*/ 	.byte	0x02, 0x4c
        /*0042*/ 	.byte	0x01
	.zero		1


	//----- nvinfo : EIATTR_MERCURY_ISA_VERSION
	.align		4
        /*0044*/ 	.byte	0x03, 0x5f
        /*0046*/ 	.short	0x0101


	//----- nvinfo : EIATTR_VRC_CTA_INIT_COUNT
	.align		4
        /*0048*/ 	.byte	0x02, 0x4a
	.zero		1
	.zero		1


	//----- nvinfo : EIATTR_EXIT_INSTR_OFFSETS
	.align		4
        /*004c*/ 	.byte	0x04, 0x1c
        /*004e*/ 	.short	(.L_27 - .L_26)


	//   ....[0]....
.L_26:
        /*0050*/ 	.word	0x000017a0


	//   ....[1]....
        /*0054*/ 	.word	0x00001810


	//----- nvinfo : EIATTR_CRS_STACK_SIZE
	.align		4
.L_27:
        /*0058*/ 	.byte	0x04, 0x1e
        /*005a*/ 	.short	(.L_29 - .L_28)
.L_28:
        /*005c*/ 	.word	0x00000000


	//----- nvinfo : EIATTR_CBANK_PARAM_SIZE
	.align		4
.L_29:
        /*0060*/ 	.byte	0x03, 0x19
        /*0062*/ 	.short	0x0018


	//----- nvinfo : EIATTR_PARAM_CBANK
	.align		4
        /*0064*/ 	.byte	0x04, 0x0a
        /*0066*/ 	.short	(.L_31 - .L_30)
	.align		4
.L_30:
        /*0068*/ 	.word	index@(.nv.constant0._Z6conv2dPfPKfS_)
        /*006c*/ 	.short	0x0380
        /*006e*/ 	.short	0x0018


	//----- nvinfo : EIATTR_SW_WAR
	.align		4
.L_31:
        /*0070*/ 	.byte	0x04, 0x36
        /*0072*/ 	.short	(.L_33 - .L_32)
.L_32:
        /*0074*/ 	.word	0x00000008
.L_33:


//--------------------- .nv.info._Z9transformPfS_ --------------------------
	.section	.nv.info._Z9transformPfS_,"",@"SHT_CUDA_INFO"
	.sectionflags	@""
	.align	4


	//----- nvinfo : EIATTR_CUDA_API_VERSION
	.align		4
        /*0000*/ 	.byte	0x04, 0x37
        /*0002*/ 	.short	(.L_35 - .L_34)
.L_34:
        /*0004*/ 	.word	0x00000082


	//----- nvinfo : EIATTR_KPARAM_INFO
	.align		4
.L_35:
        /*0008*/ 	.byte	0x04, 0x17
        /*000a*/ 	.short	(.L_37 - .L_36)
.L_36:
        /*000c*/ 	.word	0x00000000
        /*0010*/ 	.short	0x0001
        /*0012*/ 	.short	0x0008
        /*0014*/ 	.byte	0x00, 0xf5, 0x21, 0x00


	//----- nvinfo : EIATTR_KPARAM_INFO
	.align		4
.L_37:
        /*0018*/ 	.byte	0x04, 0x17
        /*001a*/ 	.short	(.L_39 - .L_38)
.L_38:
        /*001c*/ 	.word	0x00000000
        /*0020*/ 	.short	0x0000
        /*0022*/ 	.short	0x0000
        /*0024*/ 	.byte	0x00, 0xf5, 0x21, 0x00


	//----- nvinfo : EIATTR_SPARSE_MMA_MASK
	.align		4
.L_39:
        /*0028*/ 	.byte	0x03, 0x50
        /*002a*/ 	.short	0x0000


	//----- nvinfo : EIATTR_MAXREG_COUNT
	.align		4
        /*002c*/ 	.byte	0x03, 0x1b
        /*002e*/ 	.short	0x00ff


	//----- nvinfo : EIATTR_MERCURY_ISA_VERSION
	.align		4
        /*0030*/ 	.byte	0x03, 0x5f
        /*0032*/ 	.short	0x0101


	//----- nvinfo : EIATTR_VRC_CTA_INIT_COUNT
	.align		4
        /*0034*/ 	.byte	0x02, 0x4a
	.zero		1
	.zero		1


	//----- nvinfo : EIATTR_EXIT_INSTR_OFFSETS
	.align		4
        /*0038*/ 	.byte	0x04, 0x1c
        /*003a*/ 	.short	(.L_41 - .L_40)


	//   ....[0]....
.L_40:
        /*003c*/ 	.word	0x00000060


	//   ....[1]....
        /*0040*/ 	.word	0x00000460


	//----- nvinfo : EIATTR_CRS_STACK_SIZE
	.align		4
.L_41:
        /*0044*/ 	.byte	0x04, 0x1e
        /*0046*/ 	.short	(.L_43 - .L_42)
.L_42:
        /*0048*/ 	.word	0x00000000


	//----- nvinfo : EIATTR_CBANK_PARAM_SIZE
	.align		4
.L_43:
        /*004c*/ 	.byte	0x03, 0x19
        /*004e*/ 	.short	0x0010


	//----- nvinfo : EIATTR_PARAM_CBANK
	.align		4
        /*0050*/ 	.byte	0x04, 0x0a
        /*0052*/ 	.short	(.L_45 - .L_44)
	.align		4
.L_44:
        /*0054*/ 	.word	index@(.nv.constant0._Z9transformPfS_)
        /*0058*/ 	.short	0x0380
        /*005a*/ 	.short	0x0010


	//----- nvinfo : EIATTR_SW_WAR
	.align		4
.L_45:
        /*005c*/ 	.byte	0x04, 0x36
        /*005e*/ 	.short	(.L_47 - .L_46)
.L_46:
        /*0060*/ 	.word	0x00000008
.L_47:


//--------------------- .nv.info.default_function_kernel0 --------------------------
	.section	.nv.info.default_function_kernel0,"",@"SHT_CUDA_INFO"
	.sectionflags	@""
	.align	4


	//----- nvinfo : EIATTR_CUDA_API_VERSION
	.align		4
        /*0000*/ 	.byte	0x04, 0x37
        /*0002*/ 	.short	(.L_49 - .L_48)
.L_48:
        /*0004*/ 	.word	0x00000082


	//----- nvinfo : EIATTR_KPARAM_INFO
	.align		4
.L_49:
        /*0008*/ 	.byte	0x04, 0x17
        /*000a*/ 	.short	(.L_51 - .L_50)
.L_50:
        /*000c*/ 	.word	0x00000000
        /*0010*/ 	.short	0x0002
        /*0012*/ 	.short	0x0010
        /*0014*/ 	.byte	0x00, 0xf5, 0x21, 0x00


	//----- nvinfo : EIATTR_KPARAM_INFO
	.align		4
.L_51:
        /*0018*/ 	.byte	0x04, 0x17
        /*001a*/ 	.short	(.L_53 - .L_52)
.L_52:
        /*001c*/ 	.word	0x00000000
        /*0020*/ 	.short	0x0001
        /*0022*/ 	.short	0x0008
        /*0024*/ 	.byte	0x00, 0xf5, 0x21, 0x00


	//----- nvinfo : EIATTR_KPARAM_INFO
	.align		4
.L_53:
        /*0028*/ 	.byte	0x04, 0x17
        /*002a*/ 	.short	(.L_55 - .L_54)
.L_54:
        /*002c*/ 	.word	0x00000000
        /*0030*/ 	.short	0x0000
        /*0032*/ 	.short	0x0000
        /*0034*/ 	.byte	0x00, 0xf5, 0x21, 0x00


	//----- nvinfo : EIATTR_SPARSE_MMA_MASK
	.align		4
.L_55:
        /*0038*/ 	.byte	0x03, 0x50
        /*003a*/ 	.short	0x0000


	//----- nvinfo : EIATTR_MAXREG_COUNT
	.align		4
        /*003c*/ 	.byte	0x03, 0x1b
        /*003e*/ 	.short	0x00ff


	//----- nvinfo : EIATTR_NUM_BARRIERS
	.align		4
        /*0040*/ 	.byte	0x02, 0x4c
        /*0042*/ 	.byte	0x01
	.zero		1


	//----- nvinfo : EIATTR_MERCURY_ISA_VERSION
	.align		4
        /*0044*/ 	.byte	0x03, 0x5f
        /*0046*/ 	.short	0x0101


	//----- nvinfo : EIATTR_VRC_CTA_INIT_COUNT
	.align		4
        /*0048*/ 	.byte	0x02, 0x4a
	.zero		1
	.zero		1


	//----- nvinfo : EIATTR_EXIT_INSTR_OFFSETS
	.align		4
        /*004c*/ 	.byte	0x04, 0x1c
        /*004e*/ 	.short	(.L_57 - .L_56)


	//   ....[0]....
.L_56:
        /*0050*/ 	.word	0x00006b50


	//----- nvinfo : EIATTR_CRS_STACK_SIZE
	.align		4
.L_57:
        /*0054*/ 	.byte	0x04, 0x1e
        /*0056*/ 	.short	(.L_59 - .L_58)
.L_58:
        /*0058*/ 	.word	0x00000000


	//----- nvinfo : EIATTR_CBANK_PARAM_SIZE
	.align		4
.L_59:
        /*005c*/ 	.byte	0x03, 0x19
        /*005e*/ 	.short	0x0018


	//----- nvinfo : EIATTR_PARAM_CBANK
	.align		4
        /*0060*/ 	.byte	0x04, 0x0a
        /*0062*/ 	.short	(.L_61 - .L_60)
	.align		4
.L_60:
        /*0064*/ 	.word	index@(.nv.constant0.default_function_kernel0)
        /*0068*/ 	.short	0x0380
        /*006a*/ 	.short	0x0018


	//----- nvinfo : EIATTR_SW_WAR
	.align		4
.L_61:
        /*006c*/ 	.byte	0x04, 0x36
        /*006e*/ 	.short	(.L_63 - .L_62)
.L_62:
        /*0070*/ 	.word	0x00000008
.L_63:


//--------------------- .nv.callgraph             --------------------------
	.section	.nv.callgraph,"",@"SHT_CUDA_CALLGRAPH"
	.align	4
	.sectionentsize	8
	.align		4
        /*0000*/ 	.word	0x00000000
	.align		4
        /*0004*/ 	.word	0xffffffff
	.align		4
        /*0008*/ 	.word	0x00000000
	.align		4
        /*000c*/ 	.word	0xfffffffe
	.align		4
        /*0010*/ 	.word	0x00000000
	.align		4
        /*0014*/ 	.word	0xfffffffd
	.align		4
        /*0018*/ 	.word	0x00000000
	.align		4
        /*001c*/ 	.word	0xfffffffc


//--------------------- .text._Z6conv2dPfPKfS_    --------------------------
	.section	.text._Z6conv2dPfPKfS_,"ax",@progbits
	.align	128
        .global         _Z6conv2dPfPKfS_
        .type           _Z6conv2dPfPKfS_,@function
        .size           _Z6conv2dPfPKfS_,(.L_x_28 - _Z6conv2dPfPKfS_)
        .other          _Z6conv2dPfPKfS_,@"STO_CUDA_ENTRY STV_DEFAULT"
_Z6conv2dPfPKfS_:
.text._Z6conv2dPfPKfS_:
[----:B------:R-:W-:Y:S08]  /*0000*/  LDC R1, c[0x0][0x37c] ;  /* 0x0000df00ff017b82 */ /* 0x000ff00000000800 */
[----:B------:R-:W0:Y:S01]  /*0010*/  S2UR UR6, SR_CTAID.X ;  /* 0x00000000000679c3 */ /* 0x000e220000002500 */
[----:B------:R-:W1:Y:S01]  /*0020*/  S2R R0, SR_TID.X ;  /* 0x0000000000007919 */ /* 0x000e620000002100 */
[----:B------:R-:W2:Y:S01]  /*0030*/  LDCU.64 UR10, c[0x0][0x358] ;  /* 0x00006b00ff0a77ac */ /* 0x000ea20008000a00 */
[----:B------:R-:W-:Y:S01]  /*0040*/  BSSY.RECONVERGENT B0, `(.L_x_0) ;  /* 0x000001f000007945 */ /* 0x000fe20003800200 */
[----:B0-----:R-:W-:-:S04]  /*0050*/  UIMAD.WIDE.U32 UR4, UR6, -0x15f15f15, URZ ;  /* 0xea0ea0eb060478a5 */ /* 0x001fc8000f8e00ff */
[----:B------:R-:W-:-:S04]  /*0060*/  USHF.R.U32.HI UR5, URZ, 0x6, UR5 ;  /* 0x00000006ff057899 */ /* 0x000fc80008011605 */
[----:B------:R-:W-:Y:S01]  /*0070*/  UIMAD UR6, UR5, -0x46, UR6 ;  /* 0xffffffba050678a4 */ /* 0x000fe2000f8e0206 */
[----:B-1----:R-:W-:Y:S02]  /*0080*/  SHF.R.U32.HI R4, RZ, 0x5, R0 ;  /* 0x00000005ff047819 */ /* 0x002fe40000011600 */
[----:B------:R-:W-:-:S04]  /*0090*/  MOV R5, UR5 ;  /* 0x0000000500057c02 */ /* 0x000fc80008000f00 */
[----:B------:R-:W-:-:S04]  /*00a0*/  LEA R5, R5, R4, 0x4 ;  /* 0x0000000405057211 */ /* 0x000fc800078e20ff */
[----:B------:R-:W-:-:S04]  /*00b0*/  ISETP.GT.U32.AND P0, PT, R5, 0x5f, PT ;  /* 0x0000005f0500780c */ /* 0x000fc80003f04070 */
[----:B------:R-:W-:-:S13]  /*00c0*/  ISETP.GT.U32.OR P0, PT, R0, 0x1ff, P0 ;  /* 0x000001ff0000780c */ /* 0x000fda0000704470 */
[----:B--2---:R-:W-:Y:S05]  /*00d0*/  @P0 BRA `(.L_x_1) ;  /* 0x0000000000540947 */ /* 0x004fea0003800000 */
[----:B------:R-:W0:Y:S01]  /*00e0*/  S2R R8, SR_CgaCtaId ;  /* 0x0000000000087919 */ /* 0x000e220000008800 */
[----:B------:R-:W1:Y:S01]  /*00f0*/  LDC R10, c[0x0][0x360] ;  /* 0x0000d800ff0a7b82 */ /* 0x000e620000000800 */
[----:B------:R-:W-:Y:S02]  /*0100*/  MOV R7, 0x400 ;  /* 0x0000040000077802 */ /* 0x000fe40000000f00 */
[----:B------:R-:W-:Y:S02]  /*0110*/  LOP3.LUT R6, R0, 0x1f, RZ, 0xc0, !PT ;  /* 0x0000001f00067812 */ /* 0x000fe400078ec0ff */
[----:B------:R-:W-:-:S03]  /*0120*/  MOV R11, UR6 ;  /* 0x00000006000b7c02 */ /* 0x000fc60008000f00 */
[----:B------:R-:W2:Y:S01]  /*0130*/  LDC.64 R2, c[0x0][0x380] ;  /* 0x0000e000ff027b82 */ /* 0x000ea20000000a00 */
[----:B0-----:R-:W-:Y:S02]  /*0140*/  LEA R9, R8, R7, 0x18 ;  /* 0x0000000708097211 */ /* 0x001fe400078ec0ff */
[----:B------:R-:W-:Y:S02]  /*0150*/  MOV R7, R4 ;  /* 0x0000000400077202 */ /* 0x000fe40000000f00 */
[----:B------:R-:W-:-:S07]  /*0160*/  LEA R8, R11, R6, 0x5 ;  /* 0x000000060b087211 */ /* 0x000fce00078e28ff */
.L_x_2:
[----:B------:R-:W-:-:S04]  /*0170*/  IMAD R5, R5, 0x8c0, R8 ;  /* 0x000008c005057824 */ /* 0x000fc800078e0208 */
[----:B0-2---:R-:W-:-:S06]  /*0180*/  IMAD.WIDE.U32 R4, R5, 0x4, R2 ;  /* 0x0000000405047825 */ /* 0x005fcc00078e0002 */
[----:B------:R0:W2:Y:S01]  /*0190*/  LDG.E.CONSTANT R4, desc[UR10][R4.64] ;  /* 0x0000000a04047981 */ /* 0x0000a2000c1e9900 */
[----:B------:R-:W-:Y:S02]  /*01a0*/  LEA R12, R7, R6, 0x5 ;  /* 0x00000006070c7211 */ /* 0x000fe400078e28ff */
[----:B-1----:R-:W-:Y:S02]  /*01b0*/  LEA.HI R7, R10, R7, RZ, 0x1b ;  /* 0x000000070a077211 */ /* 0x002fe400078fd8ff */
[----:B------:R-:W-:Y:S02]  /*01c0*/  LEA R11, R12, R9, 0x2 ;  /* 0x000000090c0b7211 */ /* 0x000fe400078e10ff */
[----:B------:R-:W-:Y:S02]  /*01d0*/  MOV R12, UR5 ;  /* 0x00000005000c7c02 */ /* 0x000fe40008000f00 */
[----:B------:R-:W-:Y:S02]  /*01e0*/  ISETP.LT.U32.AND P1, PT, R7, 0x10, PT ;  /* 0x000000100700780c */ /* 0x000fe40003f21070 */
[----:B0-----:R-:W-:-:S04]  /*01f0*/  LEA R5, R12, R7, 0x4 ;  /* 0x000000070c057211 */ /* 0x001fc800078e20ff */
[----:B------:R-:W-:Y:S01]  /*0200*/  ISETP.GE.U32.AND P0, PT, R5, 0x60, PT ;  /* 0x000000600500780c */ /* 0x000fe20003f06070 */
[----:B--2---:R0:W-:-:S12]  /*0210*/  STS [R11], R4 ;  /* 0x000000040b007388 */ /* 0x0041d80000000800 */
[----:B------:R-:W-:Y:S05]  /*0220*/  @!P0 BRA P1, `(.L_x_2) ;  /* 0xfffffffc00d08947 */ /* 0x000fea000083ffff */
.L_x_1:
[----:B------:R-:W-:Y:S05]  /*0230*/  BSYNC.RECONVERGENT B0 ;  /* 0x0000000000007941 */ /* 0x000fea0003800200 */
.L_x_0:
[----:B------:R-:W1:Y:S08]  /*0240*/  S2UR UR7, SR_CgaCtaId ;  /* 0x00000000000779c3 */ /* 0x000e700000008800 */
[----:B------:R-:W-:Y:S01]  /*0250*/  BAR.SYNC.DEFER_BLOCKING 0x0 ;  /* 0x0000000000007b1d */ /* 0x000fe20000010000 */
[----:B------:R-:W-:Y:S01]  /*0260*/  HFMA2 R3, -RZ, RZ, 0, 0 ;  /* 0x00000000ff037431 */ /* 0x000fe200000001ff */
[----:B------:R-:W-:-:S02]  /*0270*/  CS2R R16, SRZ ;  /* 0x0000000000107805 */ /* 0x000fc4000001ff00 */
[----:B------:R-:W-:Y:S02]  /*0280*/  MOV R27, RZ ;  /* 0x000000ff001b7202 */ /* 0x000fe40000000f00 */
[----:B------:R-:W-:Y:S02]  /*0290*/  CS2R R24, SRZ ;  /* 0x0000000000187805 */ /* 0x000fe4000001ff00 */
[----:B------:R-:W-:Y:S02]  /*02a0*/  CS2R R20, SRZ ;  /* 0x0000000000147805 */ /* 0x000fe4000001ff00 */
[----:B------:R-:W-:Y:S01]  /*02b0*/  CS2R R18, SRZ ;  /* 0x0000000000127805 */ /* 0x000fe2000001ff00 */
[----:B------:R-:W-:Y:S01]  /*02c0*/  UMOV UR4, 0x400 ;  /* 0x0000040000047882 */ /* 0x000fe20000000000 */
[----:B------:R-:W-:Y:S01]  /*02d0*/  CS2R R22, SRZ ;  /* 0x0000000000167805 */ /* 0x000fe2000001ff00 */
[----:B-1----:R-:W-:-:S03]  /*02e0*/  ULEA UR7, UR7, UR4, 0x18 ;  /* 0x0000000407077291 */ /* 0x002fc6000f8ec0ff */
[----:B------:R-:W-:-:S09]  /*02f0*/  UMOV UR4, URZ ;  /* 0x000000ff00047c82 */ /* 0x000fd20008000000 */
.L_x_3:
[----:B------:R-:W1:Y:S01]  /*0300*/  LDC.64 R28, c[0x0][0x388] ;  /* 0x0000e200ff1c7b82 */ /* 0x000e620000000a00 */
[----:B------:R-:W-:-:S06]  /*0310*/  ULEA UR8, UR5, UR4, 0x4 ;  /* 0x0000000405087291 */ /* 0x000fcc000f8e20ff */
[----:B------:R-:W-:-:S05]  /*0320*/  MOV R5, UR8 ;  /* 0x0000000800057c02 */ /* 0x000fca0008000f00 */
[----:B------:R-:W-:-:S05]  /*0330*/  IMAD R2, R5, 0x240, R0 ;  /* 0x0000024005027824 */ /* 0x000fca00078e0200 */
[C---:B------:R-:W-:Y:S02]  /*0340*/  IADD3 R33, PT, PT, R2.reuse, 0x40, RZ ;  /* 0x0000004002217810 */ /* 0x040fe40007ffe0ff */
[C---:B------:R-:W-:Y:S01]  /*0350*/  IADD3 R31, PT, PT, R2.reuse, 0x80, RZ ;  /* 0x00000080021f7810 */ /* 0x040fe20007ffe0ff */
[----:B-1----:R-:W-:-:S04]  /*0360*/  IMAD.WIDE.U32 R14, R2, 0x4, R28 ;  /* 0x00000004020e7825 */ /* 0x002fc800078e001c */
[--C-:B------:R-:W-:Y:S02]  /*0370*/  IMAD.WIDE.U32 R32, R33, 0x4, R28.reuse ;  /* 0x0000000421207825 */ /* 0x100fe400078e001c */
[----:B------:R-:W2:Y:S02]  /*0380*/  LDG.E.CONSTANT R14, desc[UR10][R14.64] ;  /* 0x0000000a0e0e7981 */ /* 0x000ea4000c1e9900 */
[----:B------:R-:W-:Y:S02]  /*0390*/  IMAD.WIDE.U32 R30, R31, 0x4, R28 ;  /* 0x000000041f1e7825 */ /* 0x000fe400078e001c */
[----:B------:R1:W3:Y:S04]  /*03a0*/  LDG.E.CONSTANT R13, desc[UR10][R32.64] ;  /* 0x0000000a200d7981 */ /* 0x0002e8000c1e9900 */
[----:B------:R4:W5:Y:S01]  /*03b0*/  LDG.E.CONSTANT R12, desc[UR10][R30.64] ;  /* 0x0000000a1e0c7981 */ /* 0x000962000c1e9900 */
[----:B------:R-:W-:Y:S01]  /*03c0*/  ULEA UR8, UR4, UR7, 0x7 ;  /* 0x0000000704087291 */ /* 0x000fe2000f8e38ff */
[----:B-1----:R-:W-:-:S08]  /*03d0*/  IADD3 R33, PT, PT, R2, 0x100, RZ ;  /* 0x0000010002217810 */ /* 0x002fd00007ffe0ff */
[----:B0-----:R-:W2:Y:S04]  /*03e0*/  LDS.128 R8, [UR8] ;  /* 0x00000008ff087984 */ /* 0x001ea80008000c00 */
[----:B------:R-:W0:Y:S01]  /*03f0*/  LDS.128 R4, [UR8+0x10] ;  /* 0x00001008ff047984 */ /* 0x000e220008000c00 */
[----:B----4-:R-:W-:Y:S01]  /*0400*/  IADD3 R31, PT, PT, R2, 0x140, RZ ;  /* 0x00000140021f7810 */ /* 0x010fe20007ffe0ff */
[----:B------:R-:W-:-:S04]  /*0410*/  IMAD.WIDE.U32 R32, R33, 0x4, R28 ;  /* 0x0000000421207825 */ /* 0x000fc800078e001c */
[----:B------:R-:W-:-:S04]  /*0420*/  IMAD.WIDE.U32 R30, R31, 0x4, R28 ;  /* 0x000000041f1e7825 */ /* 0x000fc800078e001c */
[C---:B--2---:R-:W-:Y:S01]  /*0430*/  FFMA R8, R14.reuse, R8, R17 ;  /* 0x000000080e087223 */ /* 0x044fe20000000011 */
[----:B------:R-:W-:-:S03]  /*0440*/  FFMA R18, R14, R9, R18 ;  /* 0x000000090e127223 */ /* 0x000fc60000000012 */
[C---:B---3--:R-:W-:Y:S01]  /*0450*/  FFMA R15, R13.reuse, R9, R8 ;  /* 0x000000090d0f7223 */ /* 0x048fe20000000008 */
[-C--:B------:R-:W-:Y:S01]  /*0460*/  FFMA R8, R14, R10.reuse, R21 ;  /* 0x0000000a0e087223 */ /* 0x080fe20000000015 */
[CC--:B------:R-:W-:Y:S02]  /*0470*/  FFMA R18, R13.reuse, R10.reuse, R18 ;  /* 0x0000000a0d127223 */ /* 0x0c0fe40000000012 */
[----:B-----5:R-:W-:Y:S01]  /*0480*/  FFMA R15, R12, R10, R15 ;  /* 0x0000000a0c0f7223 */ /* 0x020fe2000000000f */
[-C--:B------:R-:W-:Y:S01]  /*0490*/  FFMA R10, R14, R11.reuse, R22 ;  /* 0x0000000b0e0a7223 */ /* 0x080fe20000000016 */
[CC--:B------:R-:W-:Y:S01]  /*04a0*/  FFMA R9, R13.reuse, R11.reuse, R8 ;  /* 0x0000000b0d097223 */ /* 0x0c0fe20000000008 */
[----:B------:R-:W-:Y:S01]  /*04b0*/  FFMA R18, R12, R11, R18 ;  /* 0x0000000b0c127223 */ /* 0x000fe20000000012 */
[----:B------:R-:W-:Y:S01]  /*04c0*/  IADD3 R11, PT, PT, R2, 0xc0, RZ ;  /* 0x000000c0020b7810 */ /* 0x000fe20007ffe0ff */
[-C--:B0-----:R-:W-:Y:S01]  /*04d0*/  FFMA R21, R13, R4.reuse, R10 ;  /* 0x000000040d157223 */ /* 0x081fe2000000000a */
[----:B------:R-:W2:Y:S01]  /*04e0*/  LDG.E.CONSTANT R8, desc[UR10][R32.64] ;  /* 0x0000000a20087981 */ /* 0x000ea2000c1e9900 */
[-C--:B------:R-:W-:Y:S01]  /*04f0*/  FFMA R22, R14, R4.reuse, R23 ;  /* 0x000000040e167223 */ /* 0x080fe20000000017 */
[----:B------:R-:W-:Y:S01]  /*0500*/  FFMA R23, R12, R4, R9 ;  /* 0x000000040c177223 */ /* 0x000fe20000000009 */
[----:B------:R-:W-:Y:S01]  /*0510*/  IMAD.WIDE.U32 R10, R11, 0x4, R28 ;  /* 0x000000040b0a7825 */ /* 0x000fe200078e001c */
[----:B------:R-:W3:Y:S05]  /*0520*/  LDG.E.CONSTANT R9, desc[UR10][R30.64] ;  /* 0x0000000a1e097981 */ /* 0x000eea000c1e9900 */
[----:B------:R0:W4:Y:S01]  /*0530*/  LDG.E.CONSTANT R10, desc[UR10][R10.64] ;  /* 0x0000000a0a0a7981 */ /* 0x000122000c1e9900 */
[-C--:B------:R-:W-:Y:S01]  /*0540*/  FFMA R17, R14, R5.reuse, R24 ;  /* 0x000000050e117223 */ /* 0x080fe20000000018 */
[----:B------:R-:W-:-:S03]  /*0550*/  FFMA R35, R13, R5, R22 ;  /* 0x000000050d237223 */ /* 0x000fc60000000016 */
[-C--:B------:R-:W-:Y:S01]  /*0560*/  FFMA R4, R13, R6.reuse, R17 ;  /* 0x000000060d047223 */ /* 0x080fe20000000011 */
[C---:B------:R-:W-:Y:S01]  /*0570*/  FFMA R21, R12.reuse, R5, R21 ;  /* 0x000000050c157223 */ /* 0x040fe20000000015 */
[C---:B------:R-:W-:Y:S02]  /*0580*/  FFMA R17, R12.reuse, R6, R35 ;  /* 0x000000060c117223 */ /* 0x040fe40000000023 */
[----:B0-----:R-:W-:Y:S02]  /*0590*/  FFMA R11, R12, R7, R4 ;  /* 0x000000070c0b7223 */ /* 0x001fe40000000004 */
[----:B------:R-:W0:Y:S02]  /*05a0*/  LDS.128 R4, [UR8+0x20] ;  /* 0x00002008ff047984 */ /* 0x000e240008000c00 */
[C---:B0-----:R-:W-:Y:S01]  /*05b0*/  FFMA R22, R14.reuse, R4, R19 ;  /* 0x000000040e167223 */ /* 0x041fe20000000013 */
[----:B------:R-:W-:-:S03]  /*05c0*/  FFMA R20, R14, R5, R20 ;  /* 0x000000050e147223 */ /* 0x000fc60000000014 */
[CC--:B------:R-:W-:Y:S01]  /*05d0*/  FFMA R31, R13.reuse, R5.reuse, R22 ;  /* 0x000000050d1f7223 */ /* 0x0c0fe20000000016 */
[----:B------:R-:W-:Y:S01]  /*05e0*/  IADD3 R33, PT, PT, R2, 0x200, RZ ;  /* 0x0000020002217810 */ /* 0x000fe20007ffe0ff */
[C---:B----4-:R-:W-:Y:S01]  /*05f0*/  FFMA R15, R10.reuse, R4, R15 ;  /* 0x000000040a0f7223 */ /* 0x050fe2000000000f */
[-C--:B------:R-:W-:Y:S01]  /*0600*/  FFMA R19, R10, R5.reuse, R18 ;  /* 0x000000050a137223 */ /* 0x080fe20000000012 */
[-C--:B------:R-:W-:Y:S01]  /*0610*/  FFMA R4, R14, R6.reuse, R25 ;  /* 0x000000060e047223 */ /* 0x080fe20000000019 */
[-C--:B------:R-:W-:Y:S01]  /*0620*/  FFMA R23, R10, R6.reuse, R23 ;  /* 0x000000060a177223 */ /* 0x080fe20000000017 */
[C---:B--2---:R-:W-:Y:S01]  /*0630*/  FFMA R18, R8.reuse, R5, R15 ;  /* 0x0000000508127223 */ /* 0x044fe2000000000f */
[-C--:B------:R-:W-:Y:S01]  /*0640*/  FFMA R5, R13, R6.reuse, R20 ;  /* 0x000000060d057223 */ /* 0x080fe20000000014 */
[CC--:B------:R-:W-:Y:S01]  /*0650*/  FFMA R24, R8.reuse, R6.reuse, R19 ;  /* 0x0000000608187223 */ /* 0x0c0fe20000000013 */
[-C--:B------:R-:W-:Y:S01]  /*0660*/  FFMA R20, R8, R7.reuse, R23 ;  /* 0x0000000708147223 */ /* 0x080fe20000000017 */
[-C--:B---3--:R-:W-:Y:S01]  /*0670*/  FFMA R19, R9, R6.reuse, R18 ;  /* 0x0000000609137223 */ /* 0x088fe20000000012 */
[-C--:B------:R-:W-:Y:S01]  /*0680*/  FFMA R18, R14, R7.reuse, R27 ;  /* 0x000000070e127223 */ /* 0x080fe2000000001b */
[C---:B------:R-:W-:Y:S01]  /*0690*/  FFMA R15, R12.reuse, R6, R31 ;  /* 0x000000060c0f7223 */ /* 0x040fe2000000001f */
[-C--:B------:R-:W-:Y:S01]  /*06a0*/  FFMA R25, R13, R7.reuse, R4 ;  /* 0x000000070d197223 */ /* 0x080fe20000000004 */
[-C--:B------:R-:W-:Y:S01]  /*06b0*/  FFMA R22, R12, R7.reuse, R5 ;  /* 0x000000070c167223 */ /* 0x080fe20000000005 */
[-C--:B------:R-:W-:Y:S01]  /*06c0*/  FFMA R27, R10, R7.reuse, R21 ;  /* 0x000000070a1b7223 */ /* 0x080fe20000000015 */
[----:B------:R-:W-:-:S02]  /*06d0*/  FFMA R23, R9, R7, R24 ;  /* 0x0000000709177223 */ /* 0x000fc40000000018 */
[----:B------:R-:W0:Y:S01]  /*06e0*/  LDS.128 R4, [UR8+0x30] ;  /* 0x00003008ff047984 */ /* 0x000e220008000c00 */
[----:B------:R-:W-:-:S05]  /*06f0*/  IADD3 R31, PT, PT, R2, 0x180, RZ ;  /* 0x00000180021f7810 */ /* 0x000fca0007ffe0ff */
[----:B------:R-:W-:-:S04]  /*0700*/  IMAD.WIDE.U32 R30, R31, 0x4, R28 ;  /* 0x000000041f1e7825 */ /* 0x000fc800078e001c */
[CC--:B0-----:R-:W-:Y:S01]  /*0710*/  FFMA R24, R14.reuse, R4.reuse, R3 ;  /* 0x000000040e187223 */ /* 0x0c1fe20000000003 */
[-C--:B------:R-:W-:Y:S01]  /*0720*/  FFMA R3, R14, R5.reuse, R16 ;  /* 0x000000050e037223 */ /* 0x080fe20000000010 */
[C---:B------:R-:W-:Y:S01]  /*0730*/  FFMA R18, R13.reuse, R4, R18 ;  /* 0x000000040d127223 */ /* 0x040fe20000000012 */
[----:B------:R-:W2:Y:S02]  /*0740*/  LDG.E.CONSTANT R16, desc[UR10][R30.64] ;  /* 0x0000000a1e107981 */ /* 0x000ea4000c1e9900 */
[C---:B------:R-:W-:Y:S01]  /*0750*/  FFMA R14, R13.reuse, R6, R3 ;  /* 0x000000060d0e7223 */ /* 0x040fe20000000003 */
[-C--:B------:R-:W-:Y:S01]  /*0760*/  FFMA R21, R13, R5.reuse, R24 ;  /* 0x000000050d157223 */ /* 0x080fe20000000018 */
[C---:B------:R-:W-:Y:S02]  /*0770*/  FFMA R13, R12.reuse, R5, R18 ;  /* 0x000000050c0d7223 */ /* 0x040fe40000000012 */
[----:B------:R-:W-:Y:S01]  /*0780*/  FFMA R18, R12, R7, R14 ;  /* 0x000000070c127223 */ /* 0x000fe2000000000e */
[----:B------:R-:W-:Y:S01]  /*0790*/  FFMA R14, R8, R4, R27 ;  /* 0x00000004080e7223 */ /* 0x000fe2000000001b */
[----:B------:R-:W-:-:S05]  /*07a0*/  IADD3 R27, PT, PT, R2, 0x1c0, RZ ;  /* 0x000001c0021b7810 */ /* 0x000fca0007ffe0ff */
[----:B------:R-:W-:-:S04]  /*07b0*/  IMAD.WIDE.U32 R26, R27, 0x4, R28 ;  /* 0x000000041b1a7825 */ /* 0x000fc800078e001c */
[C---:B------:R-:W-:Y:S01]  /*07c0*/  FFMA R25, R12.reuse, R4, R25 ;  /* 0x000000040c197223 */ /* 0x040fe20000000019 */
[----:B------:R0:W3:Y:S01]  /*07d0*/  LDG.E.CONSTANT R3, desc[UR10][R26.64] ;  /* 0x0000000a1a037981 */ /* 0x0000e2000c1e9900 */
[----:B------:R-:W-:Y:S01]  /*07e0*/  FFMA R21, R12, R6, R21 ;  /* 0x000000060c157223 */ /* 0x000fe20000000015 */
[----:B------:R-:W-:Y:S01]  /*07f0*/  FFMA R12, R9, R4, R20 ;  /* 0x00000004090c7223 */ /* 0x000fe20000000014 */
[----:B0-----:R-:W-:-:S05]  /*0800*/  IMAD.WIDE.U32 R26, R33, 0x4, R28 ;  /* 0x00000004211a7825 */ /* 0x001fca00078e001c */
[----:B------:R0:W4:Y:S01]  /*0810*/  LDG.E.CONSTANT R20, desc[UR10][R26.64] ;  /* 0x0000000a1a147981 */ /* 0x000122000c1e9900 */
[C---:B------:R-:W-:Y:S01]  /*0820*/  FFMA R17, R10.reuse, R4, R17 ;  /* 0x000000040a117223 */ /* 0x040fe20000000011 */
[----:B------:R-:W-:-:S03]  /*0830*/  FFMA R11, R10, R5, R11 ;  /* 0x000000050a0b7223 */ /* 0x000fc6000000000b */
[C---:B------:R-:W-:Y:S01]  /*0840*/  FFMA R17, R8.reuse, R5, R17 ;  /* 0x0000000508117223 */ /* 0x040fe20000000011 */
[----:B------:R-:W-:-:S03]  /*0850*/  FFMA R4, R8, R6, R11 ;  /* 0x0000000608047223 */ /* 0x000fc6000000000b */
[C---:B------:R-:W-:Y:S01]  /*0860*/  FFMA R11, R9.reuse, R6, R17 ;  /* 0x00000006090b7223 */ /* 0x040fe20000000011 */
[C---:B0-----:R-:W-:Y:S01]  /*0870*/  FFMA R27, R9.reuse, R5, R14 ;  /* 0x00000005091b7223 */ /* 0x041fe2000000000e */
[----:B------:R-:W-:Y:S02]  /*0880*/  FFMA R17, R9, R7, R4 ;  /* 0x0000000709117223 */ /* 0x000fe40000000004 */
[----:B------:R-:W0:Y:S02]  /*0890*/  LDS.128 R4, [UR8+0x40] ;  /* 0x00004008ff047984 */ /* 0x000e240008000c00 */
[----:B0-----:R-:W-:Y:S01]  /*08a0*/  FFMA R15, R10, R4, R15 ;  /* 0x000000040a0f7223 */ /* 0x001fe2000000000f */
[C---:B------:R-:W-:Y:S02]  /*08b0*/  IADD3 R35, PT, PT, R2.reuse, 0x280, RZ ;  /* 0x0000028002237810 */ /* 0x040fe40007ffe0ff */
[----:B------:R-:W-:-:S03]  /*08c0*/  IADD3 R33, PT, PT, R2, 0x2c0, RZ ;  /* 0x000002c002217810 */ /* 0x000fc60007ffe0ff */
[----:B------:R-:W-:-:S04]  /*08d0*/  IMAD.WIDE.U32 R34, R35, 0x4, R28 ;  /* 0x0000000423227825 */ /* 0x000fc800078e001c */
[----:B------:R-:W-:-:S04]  /*08e0*/  IMAD.WIDE.U32 R32, R33, 0x4, R28 ;  /* 0x0000000421207825 */ /* 0x000fc800078e001c */
[----:B--2---:R-:W-:Y:S01]  /*08f0*/  FFMA R14, R16, R4, R19 ;  /* 0x00000004100e7223 */ /* 0x004fe20000000013 */
[-C--:B------:R-:W-:Y:S01]  /*0900*/  FFMA R19, R10, R5.reuse, R22 ;  /* 0x000000050a137223 */ /* 0x080fe20000000016 */
[-C--:B------:R-:W-:Y:S01]  /*0910*/  FFMA R4, R16, R5.reuse, R23 ;  /* 0x0000000510047223 */ /* 0x080fe20000000017 */
[----:B------:R-:W-:Y:S01]  /*0920*/  FFMA R22, R8, R5, R15 ;  /* 0x0000000508167223 */ /* 0x000fe2000000000f */
[-C--:B------:R-:W-:Y:S01]  /*0930*/  FFMA R15, R10, R6.reuse, R25 ;  /* 0x000000060a0f7223 */ /* 0x080fe20000000019 */
[-C--:B------:R-:W-:Y:S01]  /*0940*/  FFMA R12, R16, R6.reuse, R12 ;  /* 0x00000006100c7223 */ /* 0x080fe2000000000c */
[-C--:B------:R-:W-:Y:S02]  /*0950*/  FFMA R25, R10, R7.reuse, R13 ;  /* 0x000000070a197223 */ /* 0x080fe4000000000d */
[C---:B------:R-:W-:Y:S01]  /*0960*/  FFMA R24, R8.reuse, R7, R15 ;  /* 0x0000000708187223 */ /* 0x040fe2000000000f */
[C---:B---3--:R-:W-:Y:S01]  /*0970*/  FFMA R23, R3.reuse, R5, R14 ;  /* 0x0000000503177223 */ /* 0x048fe2000000000e */
[-C--:B------:R-:W-:Y:S01]  /*0980*/  FFMA R14, R8, R6.reuse, R19 ;  /* 0x00000006080e7223 */ /* 0x080fe20000000013 */
[----:B------:R-:W-:-:S03]  /*0990*/  FFMA R31, R3, R6, R4 ;  /* 0x00000006031f7223 */ /* 0x000fc60000000004 */
[-C--:B------:R-:W-:Y:S01]  /*09a0*/  FFMA R4, R9, R7.reuse, R14 ;  /* 0x0000000709047223 */ /* 0x080fe2000000000e */
[-C--:B----4-:R-:W-:Y:S01]  /*09b0*/  FFMA R19, R20, R6.reuse, R23 ;  /* 0x0000000614137223 */ /* 0x090fe20000000017 */
[-C--:B------:R-:W-:Y:S02]  /*09c0*/  FFMA R23, R3, R7.reuse, R12 ;  /* 0x0000000703177223 */ /* 0x080fe4000000000c */
[----:B------:R-:W0:Y:S01]  /*09d0*/  LDS.128 R12, [UR8+0x50] ;  /* 0x00005008ff0c7984 */ /* 0x000e220008000c00 */
[----:B------:R-:W-:Y:S01]  /*09e0*/  FFMA R5, R9, R6, R22 ;  /* 0x0000000609057223 */ /* 0x000fe20000000016 */
[-C--:B------:R-:W-:Y:S01]  /*09f0*/  FFMA R6, R16, R7.reuse, R27 ;  /* 0x0000000710067223 */ /* 0x080fe2000000001b */
[----:B------:R-:W-:Y:S01]  /*0a00*/  FFMA R22, R20, R7, R31 ;  /* 0x0000000714167223 */ /* 0x000fe2000000001f */
[CC--:B0-----:R-:W-:Y:S01]  /*0a10*/  FFMA R21, R10.reuse, R12.reuse, R21 ;  /* 0x0000000c0a157223 */ /* 0x0c1fe20000000015 */
[----:B------:R-:W-:Y:S01]  /*0a20*/  FFMA R7, R10, R13, R18 ;  /* 0x0000000d0a077223 */ /* 0x000fe20000000012 */
[----:B------:R-:W-:-:S02]  /*0a30*/  FFMA R18, R8, R12, R25 ;  /* 0x0000000c08127223 */ /* 0x000fc40000000019 */
[CC--:B------:R-:W-:Y:S01]  /*0a40*/  FFMA R21, R8.reuse, R13.reuse, R21 ;  /* 0x0000000d08157223 */ /* 0x0c0fe20000000015 */
[----:B------:R-:W-:Y:S01]  /*0a50*/  FFMA R8, R8, R14, R7 ;  /* 0x0000000e08087223 */ /* 0x000fe20000000007 */
[C---:B------:R-:W-:Y:S01]  /*0a60*/  FFMA R27, R9.reuse, R12, R24 ;  /* 0x0000000c091b7223 */ /* 0x040fe20000000018 */
[C---:B------:R-:W-:Y:S01]  /*0a70*/  FFMA R18, R9.reuse, R13, R18 ;  /* 0x0000000d09127223 */ /* 0x040fe20000000012 */
[C---:B------:R-:W-:Y:S01]  /*0a80*/  FFMA R21, R9.reuse, R14, R21 ;  /* 0x0000000e09157223 */ /* 0x040fe20000000015 */
[----:B------:R-:W-:Y:S01]  /*0a90*/  FFMA R25, R9, R15, R8 ;  /* 0x0000000f09197223 */ /* 0x000fe20000000008 */
[CC--:B------:R-:W-:Y:S02]  /*0aa0*/  FFMA R24, R16.reuse, R12.reuse, R11 ;  /* 0x0000000c10187223 */ /* 0x0c0fe4000000000b */
[----:B------:R-:W0:Y:S01]  /*0ab0*/  LDS.128 R8, [UR8+0x60] ;  /* 0x00006008ff087984 */ /* 0x000e220008000c00 */
[C---:B------:R-:W-:Y:S01]  /*0ac0*/  FFMA R7, R3.reuse, R12, R6 ;  /* 0x0000000c03077223 */ /* 0x040fe20000000006 */
[-C--:B------:R-:W-:Y:S01]  /*0ad0*/  FFMA R17, R16, R13.reuse, R17 ;  /* 0x0000000d10117223 */ /* 0x080fe20000000011 */
[----:B------:R-:W-:-:S02]  /*0ae0*/  FFMA R31, R3, R13, R24 ;  /* 0x0000000d031f7223 */ /* 0x000fc40000000018 */
[C---:B------:R-:W-:Y:S01]  /*0af0*/  FFMA R26, R20.reuse, R13, R7 ;  /* 0x0000000d141a7223 */ /* 0x040fe20000000007 */
[-C--:B------:R-:W-:Y:S01]  /*0b00*/  FFMA R13, R3, R14.reuse, R17 ;  /* 0x0000000e030d7223 */ /* 0x080fe20000000011 */
[----:B------:R-:W-:Y:S01]  /*0b10*/  FFMA R17, R20, R14, R31 ;  /* 0x0000000e14117223 */ /* 0x000fe2000000001f */
[----:B------:R-:W-:Y:S02]  /*0b20*/  IADD3 R31, PT, PT, R2, 0x240, RZ ;  /* 0x00000240021f7810 */ /* 0x000fe40007ffe0ff */
[----:B------:R-:W-:-:S03]  /*0b30*/  FFMA R24, R20, R15, R13 ;  /* 0x0000000f14187223 */ /* 0x000fc6000000000d */
[----:B------:R-:W-:-:S04]  /*0b40*/  IMAD.WIDE.U32 R30, R31, 0x4, R28 ;  /* 0x000000041f1e7825 */ /* 0x000fc800078e001c */
[C---:B0-----:R-:W-:Y:S01]  /*0b50*/  FFMA R6, R16.reuse, R8, R5 ;  /* 0x0000000810067223 */ /* 0x041fe20000000005 */
[----:B------:R-:W-:-:S03]  /*0b60*/  FFMA R8, R16, R9, R4 ;  /* 0x0000000910087223 */ /* 0x000fc60000000004 */
[C---:B------:R-:W-:Y:S01]  /*0b70*/  FFMA R9, R3.reuse, R9, R6 ;  /* 0x0000000903097223 */ /* 0x040fe20000000006 */
[-C--:B------:R-:W-:Y:S01]  /*0b80*/  FFMA R14, R16, R10.reuse, R27 ;  /* 0x0000000a100e7223 */ /* 0x080fe2000000001b */
[-C--:B------:R-:W-:Y:S01]  /*0b90*/  FFMA R27, R3, R10.reuse, R8 ;  /* 0x0000000a031b7223 */ /* 0x080fe20000000008 */
[----:B------:R-:W0:Y:S01]  /*0ba0*/  LDS.128 R4, [UR8+0x70] ;  /* 0x00007008ff047984 */ /* 0x000e220008000c00 */
[----:B------:R-:W-:-:S03]  /*0bb0*/  FFMA R15, R20, R10, R9 ;  /* 0x0000000a140f7223 */ /* 0x000fc60000000009 */
[----:B------:R1:W2:Y:S04]  /*0bc0*/  LDG.E.CONSTANT R10, desc[UR10][R30.64] ;  /* 0x0000000a1e0a7981 */ /* 0x0002a8000c1e9900 */
[----:B------:R-:W3:Y:S04]  /*0bd0*/  LDG.E.CONSTANT R8, desc[UR10][R34.64] ;  /* 0x0000000a22087981 */ /* 0x000ee8000c1e9900 */
[----:B------:R-:W4:Y:S01]  /*0be0*/  LDG.E.CONSTANT R9, desc[UR10][R32.64] ;  /* 0x0000000a20097981 */ /* 0x000f22000c1e9900 */
[----:B------:R-:W-:Y:S01]  /*0bf0*/  FFMA R23, R20, R12, R23 ;  /* 0x0000000c14177223 */ /* 0x000fe20000000017 */
[-C--:B------:R-:W-:Y:S01]  /*0c00*/  FFMA R12, R16, R11.reuse, R18 ;  /* 0x0000000b100c7223 */ /* 0x080fe20000000012 */
[-C--:B------:R-:W-:Y:S01]  /*0c10*/  FFMA R13, R3, R11.reuse, R14 ;  /* 0x0000000b030d7223 */ /* 0x080fe2000000000e */
[----:B------:R-:W-:Y:S01]  /*0c20*/  FFMA R18, R20, R11, R27 ;  /* 0x0000000b14127223 */ /* 0x000fe2000000001b */
[----:B------:R-:W-:-:S05]  /*0c30*/  IADD3 R27, PT, PT, R2, 0x300, RZ ;  /* 0x00000300021b7810 */ /* 0x000fca0007ffe0ff */
[----:B-1----:R-:W-:-:S04]  /*0c40*/  IMAD.WIDE.U32 R30, R27, 0x4, R28 ;  /* 0x000000041b1e7825 */ /* 0x002fc800078e001c */
[CC--:B0-----:R-:W-:Y:S01]  /*0c50*/  FFMA R14, R16.reuse, R4.reuse, R21 ;  /* 0x00000004100e7223 */ /* 0x0c1fe20000000015 */
[-C--:B------:R-:W-:Y:S01]  /*0c60*/  FFMA R25, R16, R5.reuse, R25 ;  /* 0x0000000510197223 */ /* 0x080fe20000000019 */
[-C--:B------:R-:W-:Y:S01]  /*0c70*/  FFMA R21, R20, R4.reuse, R13 ;  /* 0x0000000414157223 */ /* 0x080fe2000000000d */
[C---:B------:R-:W-:Y:S01]  /*0c80*/  FFMA R12, R3.reuse, R4, R12 ;  /* 0x00000004030c7223 */ /* 0x040fe2000000000c */
[----:B------:R-:W-:Y:S01]  /*0c90*/  IADD3 R13, PT, PT, R2, 0x340, RZ ;  /* 0x00000340020d7810 */ /* 0x000fe20007ffe0ff */
[CC--:B------:R-:W-:Y:S01]  /*0ca0*/  FFMA R11, R3.reuse, R5.reuse, R14 ;  /* 0x00000005030b7223 */ /* 0x0c0fe2000000000e */
[----:B------:R-:W-:Y:S01]  /*0cb0*/  FFMA R3, R3, R6, R25 ;  /* 0x0000000603037223 */ /* 0x000fe20000000019 */
[----:B------:R-:W-:Y:S01]  /*0cc0*/  FFMA R25, R20, R5, R12 ;  /* 0x0000000514197223 */ /* 0x000fe2000000000c */
[----:B------:R-:W-:Y:S01]  /*0cd0*/  IADD3 R5, PT, PT, R2, 0x380, RZ ;  /* 0x0000038002057810 */ /* 0x000fe20007ffe0ff */
[--C-:B------:R-:W-:Y:S01]  /*0ce0*/  IMAD.WIDE.U32 R12, R13, 0x4, R28.reuse ;  /* 0x000000040d0c7825 */ /* 0x100fe200078e001c */
[----:B------:R-:W5:Y:S03]  /*0cf0*/  LDG.E.CONSTANT R14, desc[UR10][R30.64] ;  /* 0x0000000a1e0e7981 */ /* 0x000f66000c1e9900 */
[----:B------:R-:W-:-:S02]  /*0d00*/  IMAD.WIDE.U32 R4, R5, 0x4, R28 ;  /* 0x0000000405047825 */ /* 0x000fc400078e001c */
[----:B------:R-:W5:Y:S04]  /*0d10*/  LDG.E.CONSTANT R13, desc[UR10][R12.64] ;  /* 0x0000000a0c0d7981 */ /* 0x000f68000c1e9900 */
[----:B------:R0:W5:Y:S01]  /*0d20*/  LDG.E.CONSTANT R12, desc[UR10][R4.64] ;  /* 0x0000000a040c7981 */ /* 0x000162000c1e9900 */
[----:B------:R-:W-:Y:S01]  /*0d30*/  IADD3 R27, PT, PT, R2, 0x3c0, RZ ;  /* 0x000003c0021b7810 */ /* 0x000fe20007ffe0ff */
[C---:B------:R-:W-:Y:S01]  /*0d40*/  FFMA R11, R20.reuse, R6, R11 ;  /* 0x00000006140b7223 */ /* 0x040fe2000000000b */
[----:B------:R-:W-:-:S03]  /*0d50*/  FFMA R20, R20, R7, R3 ;  /* 0x0000000714147223 */ /* 0x000fc60000000003 */
[----:B0-----:R-:W-:Y:S01]  /*0d60*/  IMAD.WIDE.U32 R4, R27, 0x4, R28 ;  /* 0x000000041b047825 */ /* 0x001fe200078e001c */
[----:B------:R-:W-:-:S04]  /*0d70*/  IADD3 R27, PT, PT, R2, 0x400, RZ ;  /* 0x00000400021b7810 */ /* 0x000fc80007ffe0ff */
[----:B------:R-:W5:Y:S01]  /*0d80*/  LDG.E.CONSTANT R16, desc[UR10][R4.64] ;  /* 0x0000000a04107981 */ /* 0x000f62000c1e9900 */
[----:B------:R-:W-:Y:S01]  /*0d90*/  IMAD.WIDE.U32 R6, R27, 0x4, R28 ;  /* 0x000000041b067825 */ /* 0x000fe200078e001c */
[----:B------:R-:W-:-:S04]  /*0da0*/  IADD3 R27, PT, PT, R2, 0x440, RZ ;  /* 0x00000440021b7810 */ /* 0x000fc80007ffe0ff */
[----:B------:R0:W5:Y:S01]  /*0db0*/  LDG.E.CONSTANT R3, desc[UR10][R6.64] ;  /* 0x0000000a06037981 */ /* 0x000162000c1e9900 */
[----:B------:R-:W-:-:S05]  /*0dc0*/  IMAD.WIDE.U32 R28, R27, 0x4, R28 ;  /* 0x000000041b1c7825 */ /* 0x000fca00078e001c */
[----:B------:R1:W5:Y:S04]  /*0dd0*/  LDG.E.CONSTANT R2, desc[UR10][R28.64] ;  /* 0x0000000a1c027981 */ /* 0x000368000c1e9900 */
[----:B0-----:R-:W2:Y:S02]  /*0de0*/  LDS.128 R4, [UR8+0x80] ;  /* 0x00008008ff047984 */ /* 0x001ea40008000c00 */
[C---:B--2---:R-:W-:Y:S01]  /*0df0*/  FFMA R19, R10.reuse, R4, R19 ;  /* 0x000000040a137223 */ /* 0x044fe20000000013 */
[----:B------:R-:W-:-:S03]  /*0e00*/  FFMA R27, R10, R5, R22 ;  /* 0x000000050a1b7223 */ /* 0x000fc60000000016 */
[----:B---3--:R-:W-:Y:S01]  /*0e10*/  FFMA R4, R8, R5, R19 ;  /* 0x0000000508047223 */ /* 0x008fe20000000013 */
[-C--:B------:R-:W-:Y:S01]  /*0e20*/  FFMA R5, R10, R6.reuse, R23 ;  /* 0x000000060a057223 */ /* 0x080fe20000000017 */
[-C--:B------:R-:W-:Y:S01]  /*0e30*/  FFMA R22, R8, R6.reuse, R27 ;  /* 0x0000000608167223 */ /* 0x080fe2000000001b */
[-C--:B------:R-:W-:Y:S01]  /*0e40*/  FFMA R19, R10, R7.reuse, R26 ;  /* 0x000000070a137223 */ /* 0x080fe2000000001a */
[C---:B----4-:R-:W-:Y:S01]  /*0e50*/  FFMA R23, R9.reuse, R6, R4 ;  /* 0x0000000609177223 */ /* 0x050fe20000000004 */
[CC--:B------:R-:W-:Y:S01]  /*0e60*/  FFMA R26, R8.reuse, R7.reuse, R5 ;  /* 0x00000007081a7223 */ /* 0x0c0fe20000000005 */
[C---:B------:R-:W-:Y:S02]  /*0e70*/  FFMA R22, R9.reuse, R7, R22 ;  /* 0x0000000709167223 */ /* 0x040fe40000000016 */
[----:B------:R-:W1:Y:S02]  /*0e80*/  LDS.128 R4, [UR8+0x90] ;  /* 0x00009008ff047984 */ /* 0x000e640008000c00 */
[-C--:B-1----:R-:W-:Y:S01]  /*0e90*/  FFMA R28, R8, R4.reuse, R19 ;  /* 0x00000004081c7223 */ /* 0x082fe20000000013 */
[CC--:B------:R-:W-:Y:S01]  /*0ea0*/  FFMA R17, R10.reuse, R4.reuse, R17 ;  /* 0x000000040a117223 */ /* 0x0c0fe20000000011 */
[----:B------:R-:W-:Y:S01]  /*0eb0*/  FFMA R19, R10, R5, R24 ;  /* 0x000000050a137223 */ /* 0x000fe20000000018 */
[----:B------:R-:W-:-:S02]  /*0ec0*/  FFMA R29, R9, R4, R26 ;  /* 0x00000004091d7223 */ /* 0x000fc4000000001a */
[CC--:B------:R-:W-:Y:S01]  /*0ed0*/  FFMA R17, R8.reuse, R5.reuse, R17 ;  /* 0x0000000508117223 */ /* 0x0c0fe20000000011 */
[-C--:B------:R-:W-:Y:S01]  /*0ee0*/  FFMA R4, R8, R6.reuse, R19 ;  /* 0x0000000608047223 */ /* 0x080fe20000000013 */
[C---:B------:R-:W-:Y:S02]  /*0ef0*/  FFMA R27, R9.reuse, R5, R28 ;  /* 0x00000005091b7223 */ /* 0x040fe4000000001c */
[C---:B------:R-:W-:Y:S01]  /*0f00*/  FFMA R19, R9.reuse, R6, R17 ;  /* 0x0000000609137223 */ /* 0x040fe20000000011 */
[----:B------:R-:W-:Y:S02]  /*0f10*/  FFMA R17, R9, R7, R4 ;  /* 0x0000000709117223 */ /* 0x000fe40000000004 */
[----:B------:R-:W0:Y:S02]  /*0f20*/  LDS.128 R4, [UR8+0xa0] ;  /* 0x0000a008ff047984 */ /* 0x000e240008000c00 */
[-C--:B0-----:R-:W-:Y:S01]  /*0f30*/  FFMA R15, R10, R4.reuse, R15 ;  /* 0x000000040a0f7223 */ /* 0x081fe2000000000f */
[----:B-----5:R-:W-:Y:S01]  /*0f40*/  FFMA R4, R14, R4, R23 ;  /* 0x000000040e047223 */ /* 0x020fe20000000017 */
[-C--:B------:R-:W-:Y:S01]  /*0f50*/  FFMA R23, R10, R5.reuse, R18 ;  /* 0x000000050a177223 */ /* 0x080fe20000000012 */
[-C--:B------:R-:W-:Y:S01]  /*0f60*/  FFMA R22, R14, R5.reuse, R22 ;  /* 0x000000050e167223 */ /* 0x080fe20000000016 */
[-C--:B------:R-:W-:Y:S01]  /*0f70*/  FFMA R24, R8, R5.reuse, R15 ;  /* 0x0000000508187223 */ /* 0x080fe2000000000f */
[C---:B------:R-:W-:Y:S01]  /*0f80*/  FFMA R31, R13.reuse, R5, R4 ;  /* 0x000000050d1f7223 */ /* 0x040fe20000000004 */
[-C--:B------:R-:W-:Y:S01]  /*0f90*/  FFMA R5, R10, R6.reuse, R21 ;  /* 0x000000060a057223 */ /* 0x080fe20000000015 */
[-C--:B------:R-:W-:Y:S01]  /*0fa0*/  FFMA R4, R14, R6.reuse, R29 ;  /* 0x000000060e047223 */ /* 0x080fe2000000001d */
[-C--:B------:R-:W-:Y:S01]  /*0fb0*/  FFMA R18, R8, R6.reuse, R23 ;  /* 0x0000000608127223 */ /* 0x080fe20000000017 */
[-C--:B------:R-:W-:Y:S01]  /*0fc0*/  FFMA R15, R13, R6.reuse, R22 ;  /* 0x000000060d0f7223 */ /* 0x080fe20000000016 */
[CC--:B------:R-:W-:Y:S01]  /*0fd0*/  FFMA R21, R9.reuse, R6.reuse, R24 ;  /* 0x0000000609157223 */ /* 0x0c0fe20000000018 */
[----:B------:R-:W-:Y:S01]  /*0fe0*/  FFMA R23, R12, R6, R31 ;  /* 0x000000060c177223 */ /* 0x000fe2000000001f */
[-C--:B------:R-:W-:Y:S01]  /*0ff0*/  FFMA R25, R10, R7.reuse, R25 ;  /* 0x000000070a197223 */ /* 0x080fe20000000019 */
[-C--:B------:R-:W-:Y:S01]  /*1000*/  FFMA R22, R8, R7.reuse, R5 ;  /* 0x0000000708167223 */ /* 0x080fe20000000005 */
[-C--:B------:R-:W-:Y:S01]  /*1010*/  FFMA R18, R9, R7.reuse, R18 ;  /* 0x0000000709127223 */ /* 0x080fe20000000012 */
[-C--:B------:R-:W-:Y:S01]  /*1020*/  FFMA R24, R14, R7.reuse, R27 ;  /* 0x000000070e187223 */ /* 0x080fe2000000001b */
[-C--:B------:R-:W-:Y:S01]  /*1030*/  FFMA R31, R13, R7.reuse, R4 ;  /* 0x000000070d1f7223 */ /* 0x080fe20000000004 */
[----:B------:R-:W-:-:S02]  /*1040*/  FFMA R15, R12, R7, R15 ;  /* 0x000000070c0f7223 */ /* 0x000fc4000000000f */
[----:B------:R-:W0:Y:S02]  /*1050*/  LDS.128 R4, [UR8+0xb0] ;  /* 0x0000b008ff047984 */ /* 0x000e240008000c00 */
[CC--:B0-----:R-:W-:Y:S01]  /*1060*/  FFMA R11, R10.reuse, R4.reuse, R11 ;  /* 0x000000040a0b7223 */ /* 0x0c1fe2000000000b */
[-C--:B------:R-:W-:Y:S01]  /*1070*/  FFMA R27, R10, R5.reuse, R20 ;  /* 0x000000050a1b7223 */ /* 0x080fe20000000014 */
[C---:B------:R-:W-:Y:S02]  /*1080*/  FFMA R10, R8.reuse, R4, R25 ;  /* 0x00000004080a7223 */ /* 0x040fe40000000019 */
[CC--:B------:R-:W-:Y:S01]  /*1090*/  FFMA R11, R8.reuse, R5.reuse, R11 ;  /* 0x00000005080b7223 */ /* 0x0c0fe2000000000b */
[----:B------:R-:W-:Y:S01]  /*10a0*/  FFMA R8, R8, R6, R27 ;  /* 0x0000000608087223 */ /* 0x000fe2000000001b */
[C---:B------:R-:W-:Y:S01]  /*10b0*/  FFMA R29, R9.reuse, R4, R22 ;  /* 0x00000004091d7223 */ /* 0x040fe20000000016 */
[C---:B------:R-:W-:Y:S01]  /*10c0*/  FFMA R25, R9.reuse, R5, R10 ;  /* 0x0000000509197223 */ /* 0x040fe2000000000a */
[C---:B------:R-:W-:Y:S01]  /*10d0*/  FFMA R27, R9.reuse, R6, R11 ;  /* 0x00000006091b7223 */ /* 0x040fe2000000000b */
[----:B------:R-:W-:Y:S01]  /*10e0*/  FFMA R22, R9, R7, R8 ;  /* 0x0000000709167223 */ /* 0x000fe20000000008 */
[CC--:B------:R-:W-:Y:S01]  /*10f0*/  FFMA R20, R14.reuse, R4.reuse, R19 ;  /* 0x000000040e147223 */ /* 0x0c0fe20000000013 */
[----:B------:R-:W0:Y:S01]  /*1100*/  LDS.128 R8, [UR8+0xc0] ;  /* 0x0000c008ff087984 */ /* 0x000e220008000c00 */
[-C--:B------:R-:W-:Y:S01]  /*1110*/  FFMA R17, R14, R5.reuse, R17 ;  /* 0x000000050e117223 */ /* 0x080fe20000000011 */
[CC--:B------:R-:W-:Y:S01]  /*1120*/  FFMA R19, R13.reuse, R4.reuse, R24 ;  /* 0x000000040d137223 */ /* 0x0c0fe20000000018 */
[C---:B------:R-:W-:Y:S01]  /*1130*/  FFMA R24, R12.reuse, R4, R31 ;  /* 0x000000040c187223 */ /* 0x040fe2000000001f */
[CC--:B------:R-:W-:Y:S01]  /*1140*/  FFMA R31, R13.reuse, R5.reuse, R20 ;  /* 0x000000050d1f7223 */ /* 0x0c0fe20000000014 */
[----:B------:R-:W-:Y:S01]  /*1150*/  FFMA R20, R13, R6, R17 ;  /* 0x000000060d147223 */ /* 0x000fe20000000011 */
[----:B------:R-:W-:-:S02]  /*1160*/  FFMA R26, R12, R5, R19 ;  /* 0x000000050c1a7223 */ /* 0x000fc40000000013 */
[C---:B------:R-:W-:Y:S01]  /*1170*/  FFMA R19, R12.reuse, R6, R31 ;  /* 0x000000060c137223 */ /* 0x040fe2000000001f */
[----:B------:R-:W-:Y:S02]  /*1180*/  FFMA R20, R12, R7, R20 ;  /* 0x000000070c147223 */ /* 0x000fe40000000014 */
[----:B------:R-:W1:Y:S01]  /*1190*/  LDS.128 R4, [UR8+0xd0] ;  /* 0x0000d008ff047984 */ /* 0x000e620008000c00 */
[-C--:B0-----:R-:W-:Y:S01]  /*11a0*/  FFMA R28, R14, R8.reuse, R21 ;  /* 0x000000080e1c7223 */ /* 0x081fe20000000015 */
[----:B------:R-:W-:Y:S01]  /*11b0*/  FFMA R30, R16, R8, R23 ;  /* 0x00000008101e7223 */ /* 0x000fe20000000017 */
[-C--:B------:R-:W-:Y:S02]  /*11c0*/  FFMA R8, R14, R9.reuse, R18 ;  /* 0x000000090e087223 */ /* 0x080fe40000000012 */
[-C--:B------:R-:W-:Y:S01]  /*11d0*/  FFMA R23, R13, R9.reuse, R28 ;  /* 0x000000090d177223 */ /* 0x080fe2000000001c */
[-C--:B------:R-:W-:Y:S01]  /*11e0*/  FFMA R28, R16, R9.reuse, R15 ;  /* 0x00000009101c7223 */ /* 0x080fe2000000000f */
[----:B------:R-:W-:Y:S01]  /*11f0*/  FFMA R17, R3, R9, R30 ;  /* 0x0000000903117223 */ /* 0x000fe2000000001e */
[-C--:B------:R-:W-:Y:S01]  /*1200*/  FFMA R15, R13, R10.reuse, R8 ;  /* 0x0000000a0d0f7223 */ /* 0x080fe20000000008 */
[-C--:B------:R-:W-:Y:S01]  /*1210*/  FFMA R18, R14, R10.reuse, R29 ;  /* 0x0000000a0e127223 */ /* 0x080fe2000000001d */
[-C--:B------:R-:W-:Y:S01]  /*1220*/  FFMA R23, R12, R10.reuse, R23 ;  /* 0x0000000a0c177223 */ /* 0x080fe20000000017 */
[-C--:B------:R-:W-:Y:S01]  /*1230*/  FFMA R8, R16, R10.reuse, R24 ;  /* 0x0000000a10087223 */ /* 0x080fe20000000018 */
[-C--:B------:R-:W-:Y:S01]  /*1240*/  FFMA R9, R3, R10.reuse, R28 ;  /* 0x0000000a03097223 */ /* 0x080fe2000000001c */
[----:B------:R-:W-:Y:S01]  /*1250*/  FFMA R17, R2, R10, R17 ;  /* 0x0000000a02117223 */ /* 0x000fe20000000011 */
[C---:B------:R-:W-:Y:S01]  /*1260*/  FFMA R10, R14.reuse, R11, R25 ;  /* 0x0000000b0e0a7223 */ /* 0x040fe20000000019 */
[CC--:B-1----:R-:W-:Y:S01]  /*1270*/  FFMA R28, R14.reuse, R4.reuse, R27 ;  /* 0x000000040e1c7223 */ /* 0x0c2fe2000000001b */
[----:B------:R-:W-:Y:S01]  /*1280*/  FFMA R25, R14, R5, R22 ;  /* 0x000000050e197223 */ /* 0x000fe20000000016 */
[-C--:B------:R-:W-:Y:S01]  /*1290*/  FFMA R24, R12, R11.reuse, R15 ;  /* 0x0000000b0c187223 */ /* 0x080fe2000000000f */
[-C--:B------:R-:W-:Y:S01]  /*12a0*/  FFMA R14, R16, R11.reuse, R26 ;  /* 0x0000000b100e7223 */ /* 0x080fe2000000001a */
[C---:B------:R-:W-:Y:S01]  /*12b0*/  FFMA R27, R13.reuse, R11, R18 ;  /* 0x0000000b0d1b7223 */ /* 0x040fe20000000012 */
[C---:B------:R-:W-:Y:S01]  /*12c0*/  FFMA R22, R13.reuse, R4, R10 ;  /* 0x000000040d167223 */ /* 0x040fe2000000000a */
[C---:B------:R-:W-:Y:S01]  /*12d0*/  FFMA R15, R13.reuse, R5, R28 ;  /* 0x000000050d0f7223 */ /* 0x040fe2000000001c */
[----:B------:R-:W-:Y:S01]  /*12e0*/  FFMA R26, R13, R6, R25 ;  /* 0x000000060d1a7223 */ /* 0x000fe20000000019 */
[-C--:B------:R-:W-:Y:S01]  /*12f0*/  FFMA R21, R3, R11.reuse, R8 ;  /* 0x0000000b03157223 */ /* 0x080fe20000000008 */
[----:B------:R-:W-:-:S02]  /*1300*/  FFMA R18, R2, R11, R9 ;  /* 0x0000000b02127223 */ /* 0x000fc40000000009 */
[----:B------:R-:W0:Y:S01]  /*1310*/  LDS.128 R8, [UR8+0xe0] ;  /* 0x0000e008ff087984 */ /* 0x000e220008000c00 */
[C---:B------:R-:W-:Y:S01]  /*1320*/  FFMA R27, R12.reuse, R4, R27 ;  /* 0x000000040c1b7223 */ /* 0x040fe2000000001b */
[C---:B------:R-:W-:Y:S01]  /*1330*/  FFMA R28, R12.reuse, R5, R22 ;  /* 0x000000050c1c7223 */ /* 0x040fe20000000016 */
[C---:B------:R-:W-:Y:S01]  /*1340*/  FFMA R25, R12.reuse, R6, R15 ;  /* 0x000000060c197223 */ /* 0x040fe2000000000f */
[----:B------:R-:W-:Y:S01]  /*1350*/  FFMA R26, R12, R7, R26 ;  /* 0x000000070c1a7223 */ /* 0x000fe2000000001a */
[-C--:B------:R-:W-:Y:S01]  /*1360*/  FFMA R12, R16, R4.reuse, R19 ;  /* 0x00000004100c7223 */ /* 0x080fe20000000013 */
[----:B------:R-:W-:-:S03]  /*1370*/  FFMA R14, R3, R4, R14 ;  /* 0x00000004030e7223 */ /* 0x000fc6000000000e */
[-C--:B------:R-:W-:Y:S01]  /*1380*/  FFMA R19, R3, R5.reuse, R12 ;  /* 0x0000000503137223 */ /* 0x080fe2000000000c */
[CC--:B------:R-:W-:Y:S02]  /*1390*/  FFMA R22, R2.reuse, R5.reuse, R14 ;  /* 0x0000000502167223 */ /* 0x0c0fe4000000000e */
[----:B------:R-:W1:Y:S01]  /*13a0*/  LDS.128 R12, [UR8+0xf0] ;  /* 0x0000f008ff0c7984 */ /* 0x000e620008000c00 */
[----:B------:R-:W-:Y:S01]  /*13b0*/  FFMA R21, R2, R4, R21 ;  /* 0x0000000402157223 */ /* 0x000fe20000000015 */
[----:B------:R-:W-:Y:S01]  /*13c0*/  FFMA R20, R16, R5, R20 ;  /* 0x0000000510147223 */ /* 0x000fe20000000014 */
[----:B------:R-:W-:-:S03]  /*13d0*/  UIADD3 UR4, UPT, UPT, UR4, 0x2, URZ ;  /* 0x0000000204047890 */ /* 0x000fc6000fffe0ff */
[----:B------:R-:W-:Y:S01]  /*13e0*/  FFMA R20, R3, R6, R20 ;  /* 0x0000000603147223 */ /* 0x000fe20000000014 */
[----:B------:R-:W-:Y:S01]  /*13f0*/  UISETP.NE.AND UP0, UPT, UR4, 0x10, UPT ;  /* 0x000000100400788c */ /* 0x000fe2000bf05270 */
[C---:B0-----:R-:W-:Y:S01]  /*1400*/  FFMA R4, R16.reuse, R9, R24 ;  /* 0x0000000910047223 */ /* 0x041fe20000000018 */
[----:B------:R-:W-:-:S03]  /*1410*/  FFMA R8, R16, R8, R23 ;  /* 0x0000000810087223 */ /* 0x000fc60000000017 */
[C---:B------:R-:W-:Y:S01]  /*1420*/  FFMA R4, R3.reuse, R10, R4 ;  /* 0x0000000a03047223 */ /* 0x040fe20000000004 */
[C---:B------:R-:W-:Y:S01]  /*1430*/  FFMA R24, R2.reuse, R7, R20 ;  /* 0x0000000702187223 */ /* 0x040fe20000000014 */
[C---:B------:R-:W-:Y:S01]  /*1440*/  FFMA R23, R2.reuse, R6, R19 ;  /* 0x0000000602177223 */ /* 0x040fe20000000013 */
[C---:B------:R-:W-:Y:S01]  /*1450*/  FFMA R9, R3.reuse, R9, R8 ;  /* 0x0000000903097223 */ /* 0x040fe20000000008 */
[-C--:B------:R-:W-:Y:S01]  /*1460*/  FFMA R20, R2, R11.reuse, R4 ;  /* 0x0000000b02147223 */ /* 0x080fe20000000004 */
[C---:B------:R-:W-:Y:S01]  /*1470*/  FFMA R6, R16.reuse, R10, R27 ;  /* 0x0000000a10067223 */ /* 0x040fe2000000001b */
[C---:B------:R-:W-:Y:S01]  /*1480*/  FFMA R28, R16.reuse, R11, R28 ;  /* 0x0000000b101c7223 */ /* 0x040fe2000000001c */
[C---:B-1----:R-:W-:Y:S01]  /*1490*/  FFMA R4, R16.reuse, R12, R25 ;  /* 0x0000000c10047223 */ /* 0x042fe20000000019 */
[----:B------:R-:W-:Y:S01]  /*14a0*/  FFMA R7, R16, R13, R26 ;  /* 0x0000000d10077223 */ /* 0x000fe2000000001a */
[C---:B------:R-:W-:Y:S01]  /*14b0*/  FFMA R19, R2.reuse, R10, R9 ;  /* 0x0000000a02137223 */ /* 0x040fe20000000009 */
[C---:B------:R-:W-:Y:S01]  /*14c0*/  FFMA R5, R3.reuse, R11, R6 ;  /* 0x0000000b03057223 */ /* 0x040fe20000000006 */
[C---:B------:R-:W-:Y:S01]  /*14d0*/  FFMA R28, R3.reuse, R12, R28 ;  /* 0x0000000c031c7223 */ /* 0x040fe2000000001c */
[CC--:B------:R-:W-:Y:S01]  /*14e0*/  FFMA R9, R3.reuse, R13.reuse, R4 ;  /* 0x0000000d03097223 */ /* 0x0c0fe20000000004 */
[----:B------:R-:W-:Y:S01]  /*14f0*/  FFMA R16, R3, R14, R7 ;  /* 0x0000000e03107223 */ /* 0x000fe20000000007 */
[C---:B------:R-:W-:Y:S01]  /*1500*/  FFMA R25, R2.reuse, R12, R5 ;  /* 0x0000000c02197223 */ /* 0x040fe20000000005 */
[C---:B------:R-:W-:Y:S01]  /*1510*/  FFMA R27, R2.reuse, R13, R28 ;  /* 0x0000000d021b7223 */ /* 0x040fe2000000001c */
[C---:B------:R-:W-:Y:S01]  /*1520*/  FFMA R3, R2.reuse, R14, R9 ;  /* 0x0000000e02037223 */ /* 0x040fe20000000009 */
[----:B------:R-:W-:Y:S01]  /*1530*/  FFMA R16, R2, R15, R16 ;  /* 0x0000000f02107223 */ /* 0x000fe20000000010 */
[----:B------:R-:W-:Y:S06]  /*1540*/  BRA.U UP0, `(.L_x_3) ;  /* 0xffffffed006c7547 */ /* 0x000fec000b83ffff */
[----:B------:R-:W-:Y:S01]  /*1550*/  UIMAD.WIDE.U32 UR4, UR6, -0x33333333, URZ ;  /* 0xcccccccd060478a5 */ /* 0x000fe2000f8e00ff */
[----:B------:R-:W0:Y:S03]  /*1560*/  LDCU.64 UR8, c[0x0][0x390] ;  /* 0x00007200ff0877ac */ /* 0x000e260008000a00 */
[----:B------:R-:W-:Y:S02]  /*1570*/  USHF.R.U32.HI UR5, URZ, 0x2, UR5 ;  /* 0x00000002ff057899 */ /* 0x000fe40008011605 */
[----:B------:R-:W-:-:S04]  /*1580*/  UISETP.GT.U32.AND UP1, UPT, UR6, 0x45, UPT ;  /* 0x000000450600788c */ /* 0x000fc8000bf24070 */
[----:B------:R-:W-:Y:S01]  /*1590*/  MOV R5, UR5 ;  /* 0x0000000500057c02 */ /* 0x000fe20008000f00 */
[----:B------:R-:W-:-:S04]  /*15a0*/  UIMAD UR5, UR5, -0x5, UR6 ;  /* 0xfffffffb050578a4 */ /* 0x000fc8000f8e0206 */
[----:B------:R-:W-:Y:S01]  /*15b0*/  IMAD R0, R0, 0xe, R5 ;  /* 0x0000000e00007824 */ /* 0x000fe200078e0205 */
[----:B------:R-:W-:-:S03]  /*15c0*/  UIMAD UR4, UR5, 0x6, URZ ;  /* 0x00000006050478a4 */ /* 0x000fc6000f8e02ff */
[----:B------:R-:W-:-:S05]  /*15d0*/  IMAD R0, R0, 0x38, RZ ;  /* 0x0000003800007824 */ /* 0x000fca00078e02ff */
[----:B------:R-:W-:-:S04]  /*15e0*/  IADD3 R2, P0, PT, R0, UR4, RZ ;  /* 0x0000000400027c10 */ /* 0x000fc8000ff1e0ff */
[----:B------:R-:W-:Y:S02]  /*15f0*/  IADD3.X R5, PT, PT, RZ, RZ, RZ, P0, !PT ;  /* 0x000000ffff057210 */ /* 0x000fe400007fe4ff */
[----:B0-----:R-:W-:-:S04]  /*1600*/  LEA R4, P0, R2, UR8, 0x2 ;  /* 0x0000000802047c11 */ /* 0x001fc8000f8010ff */
[----:B------:R-:W-:Y:S01]  /*1610*/  LEA.HI.X R5, R2, UR9, R5, 0x2, P0 ;  /* 0x0000000902057c11 */ /* 0x000fe200080f1405 */
[----:B------:R-:W-:Y:S08]  /*1620*/  BRA.U UP1, `(.L_x_4) ;  /* 0x00000001011c7547 */ /* 0x000ff0000b800000 */
[----:B------:R-:W0:Y:S01]  /*1630*/  LDC.64 R6, c[0x0][0x390] ;  /* 0x0000e400ff067b82 */ /* 0x000e220000000a00 */
[----:B------:R-:W-:-:S05]  /*1640*/  IADD3 R9, PT, PT, R0, UR4, RZ ;  /* 0x0000000400097c10 */ /* 0x000fca000fffe0ff */
[----:B0-----:R-:W-:-:S05]  /*1650*/  IMAD.WIDE.U32 R6, R9, 0x4, R6 ;  /* 0x0000000409067825 */ /* 0x001fca00078e0006 */
[----:B------:R0:W-:Y:S04]  /*1660*/  REDG.E.ADD.F32.FTZ.RN.STRONG.GPU desc[UR10][R6.64], R17 ;  /* 0x00000011060079a6 */ /* 0x0001e8000c12f30a */
[----:B------:R0:W-:Y:S04]  /*1670*/  REDG.E.ADD.F32.FTZ.RN.STRONG.GPU desc[UR10][R4.64+0x4], R18 ;  /* 0x00000412040079a6 */ /* 0x0001e8000c12f30a */
[----:B------:R0:W-:Y:S04]  /*1680*/  REDG.E.ADD.F32.FTZ.RN.STRONG.GPU desc[UR10][R4.64+0x8], R21 ;  /* 0x00000815040079a6 */ /* 0x0001e8000c12f30a */
[----:B------:R0:W-:Y:S02]  /*1690*/  REDG.E.ADD.F32.FTZ.RN.STRONG.GPU desc[UR10][R4.64+0xc], R22 ;  /* 0x00000c16040079a6 */ /* 0x0001e4000c12f30a */
.L_x_4:
[----:B------:R-:W-:-:S04]  /*16a0*/  UISETP.GT.U32.AND UP0, UPT, UR5, 0x3, UPT ;  /* 0x000000030500788c */ /* 0x000fc8000bf04070 */
[----:B------:R-:W-:-:S09]  /*16b0*/  UISETP.GT.U32.OR UP0, UPT, UR6, 0x45, UP0 ;  /* 0x000000450600788c */ /* 0x000fd20008704470 */
[----:B------:R-:W-:Y:S05]  /*16c0*/  BRA.U UP0, `(.L_x_5) ;  /* 0x0000000100087547 */ /* 0x000fea000b800000 */
[----:B------:R1:W-:Y:S04]  /*16d0*/  REDG.E.ADD.F32.FTZ.RN.STRONG.GPU desc[UR10][R4.64+0x10], R23 ;  /* 0x00001017040079a6 */ /* 0x0003e8000c12f30a */
[----:B------:R1:W-:Y:S02]  /*16e0*/  REDG.E.ADD.F32.FTZ.RN.STRONG.GPU desc[UR10][R4.64+0x14], R24 ;  /* 0x00001418040079a6 */ /* 0x0003e4000c12f30a */
.L_x_5:
[----:B------:R-:W-:Y:S05]  /*16f0*/  BRA.U UP1, `(.L_x_6) ;  /* 0x0000000101247547 */ /* 0x000fea000b800000 */
[----:B01----:R-:W0:Y:S01]  /*1700*/  LDC.64 R4, c[0x0][0x390] ;  /* 0x0000e400ff047b82 */ /* 0x003e220000000a00 */
[----:B------:R-:W-:-:S04]  /*1710*/  IADD3 R7, PT, PT, R0, UR4, RZ ;  /* 0x0000000400077c10 */ /* 0x000fc8000fffe0ff */
[C---:B------:R-:W-:Y:S01]  /*1720*/  IADD3 R9, PT, PT, R7.reuse, 0x2, RZ ;  /* 0x0000000207097810 */ /* 0x040fe20007ffe0ff */
[----:B0-----:R-:W-:-:S04]  /*1730*/  IMAD.WIDE.U32 R6, R7, 0x4, R4 ;  /* 0x0000000407067825 */ /* 0x001fc800078e0004 */
[----:B------:R-:W-:Y:S01]  /*1740*/  IMAD.WIDE.U32 R4, R9, 0x4, R4 ;  /* 0x0000000409047825 */ /* 0x000fe200078e0004 */
[----:B------:R2:W-:Y:S04]  /*1750*/  REDG.E.ADD.F32.FTZ.RN.STRONG.GPU desc[UR10][R6.64+0x70], R19 ;  /* 0x00007013060079a6 */ /* 0x0005e8000c12f30a */
[----:B------:R2:W-:Y:S04]  /*1760*/  REDG.E.ADD.F32.FTZ.RN.STRONG.GPU desc[UR10][R6.64+0x74], R20 ;  /* 0x00007414060079a6 */ /* 0x0005e8000c12f30a */
[----:B------:R2:W-:Y:S04]  /*1770*/  REDG.E.ADD.F32.FTZ.RN.STRONG.GPU desc[UR10][R4.64+0x70], R25 ;  /* 0x00007019040079a6 */ /* 0x0005e8000c12f30a */
[----:B------:R2:W-:Y:S02]  /*1780*/  REDG.E.ADD.F32.FTZ.RN.STRONG.GPU desc[UR10][R4.64+0x74], R27 ;  /* 0x0000741b040079a6 */ /* 0x0005e4000c12f30a */
.L_x_6:
[----:B------:R-:W-:-:S13]  /*1790*/  PLOP3.LUT P0, PT, PT, PT, UP0, 0x80, 0x8 ;  /* 0x000000000008781c */ /* 0x000fda0003f0f008 */
[----:B------:R-:W-:Y:S05]  /*17a0*/  @P0 EXIT ;  /* 0x000000000000094d */ /* 0x000fea0003800000 */
[----:B012---:R-:W0:Y:S01]  /*17b0*/  LDC.64 R4, c[0x0][0x390] ;  /* 0x0000e400ff047b82 */ /* 0x007e220000000a00 */
[----:B------:R-:W-:-:S04]  /*17c0*/  MOV R7, UR4 ;  /* 0x0000000400077c02 */ /* 0x000fc80008000f00 */
[----:B------:R-:W-:-:S05]  /*17d0*/  IADD3 R7, PT, PT, R7, 0x4, R0 ;  /* 0x0000000407077810 */ /* 0x000fca0007ffe000 */
[----:B0-----:R-:W-:-:S05]  /*17e0*/  IMAD.WIDE.U32 R4, R7, 0x4, R4 ;  /* 0x0000000407047825 */ /* 0x001fca00078e0004 */
[----:B------:R-:W-:Y:S04]  /*17f0*/  REDG.E.ADD.F32.FTZ.RN.STRONG.GPU desc[UR10][R4.64+0x70], R3 ;  /* 0x00007003040079a6 */ /* 0x000fe8000c12f30a */
[----:B------:R-:W-:Y:S01]  /*1800*/  REDG.E.ADD.F32.FTZ.RN.STRONG.GPU desc[UR10][R4.64+0x74], R16 ;  /* 0x00007410040079a6 */ /* 0x000fe2000c12f30a */
[----:B------:R-:W-:Y:S05]  /*1810*/  EXIT ;  /* 0x000000000000794d */ /* 0x000fea0003800000 */
.L_x_7:
[----:B------:R-:W-:-:S00]  /*1820*/  BRA `(.L_x_7) ;  /* 0xfffffffc00fc7947 */ /* 0x000fc0000383ffff */
[----:B------:R-:W-:-:S00]  /*1830*/  NOP ;  /* 0x0000000000007918 */ /* 0x000fc00000000000 */
        /* <DEDUP_REMOVED lines=12> */
.L_x_28:


//--------------------- .text._Z9transformPfS_    --------------------------
	.section	.text._Z9transformPfS_,"ax",@progbits
	.align	128
        .global         _Z9transformPfS_
        .type           _Z9transformPfS_,@function
        .size           _Z9transformPfS_,(.L_x_29 - _Z9transformPfS_)
        .other          _Z9transformPfS_,@"STO_CUDA_ENTRY STV_DEFAULT"
_Z9transformPfS_:
.text._Z9transformPfS_:
[----:B------:R-:W-:Y:S01]  /*0000*/  LDC R1, c[0x0][0x37c] ;  /* 0x0000df00ff017b82 */ /* 0x000fe20000000800 */
[----:B------:R-:W0:Y:S07]  /*0010*/  S2R R3, SR_TID.X ;  /* 0x0000000000037919 */ /* 0x000e2e0000002100 */
[----:B------:R-:W0:Y:S08]  /*0020*/  S2UR UR4, SR_CTAID.X ;  /* 0x00000000000479c3 */ /* 0x000e300000002500 */
[----:B------:R-:W0:Y:S02]  /*0030*/  LDC R0, c[0x0][0x360] ;  /* 0x0000d800ff007b82 */ /* 0x000e240000000800 */
[----:B0-----:R-:W-:-:S05]  /*0040*/  IMAD R3, R0, UR4, R3 ;  /* 0x0000000400037c24 */ /* 0x001fca000f8e0203 */
[----:B------:R-:W-:-:S13]  /*0050*/  ISETP.GT.U32.AND P0, PT, R3, 0x125ff, PT ;  /* 0x000125ff0300780c */ /* 0x000fda0003f04070 */
[----:B------:R-:W-:Y:S05]  /*0060*/  @P0 EXIT ;  /* 0x000000000000094d */ /* 0x000fea0003800000 */
[----:B------:R-:W0:Y:S01]  /*0070*/  LDCU UR4, c[0x0][0x370] ;  /* 0x00006e00ff0477ac */ /* 0x000e220008000800 */
[----:B------:R-:W1:Y:S01]  /*0080*/  LDCU.64 UR6, c[0x0][0x358] ;  /* 0x00006b00ff0677ac */ /* 0x000e620008000a00 */
[----:B0-----:R-:W-:-:S07]  /*0090*/  IMAD R0, R0, UR4, RZ ;  /* 0x0000000400007c24 */ /* 0x001fce000f8e02ff */
.L_x_14:
[----:B0-----:R-:W-:Y:S01]  /*00a0*/  IMAD.HI.U32 R6, R3, 0x5397829d, RZ ;  /* 0x5397829d03067827 */ /* 0x001fe200078e00ff */
[----:B------:R-:W0:Y:S04]  /*00b0*/  LDC.64 R4, c[0x0][0x380] ;  /* 0x0000e000ff047b82 */ /* 0x000e280000000a00 */
[----:B------:R-:W-:-:S05]  /*00c0*/  SHF.R.U32.HI R6, RZ, 0x8, R6 ;  /* 0x00000008ff067819 */ /* 0x000fca0000011606 */
[----:B------:R-:W-:-:S05]  /*00d0*/  IMAD R7, R6, -0x310, R3 ;  /* 0xfffffcf006077824 */ /* 0x000fca00078e0203 */
[----:B-1----:R-:W-:-:S05]  /*00e0*/  LOP3.LUT R8, R7, 0xffff, RZ, 0xc0, !PT ;  /* 0x0000ffff07087812 */ /* 0x002fca00078ec0ff */
[----:B------:R-:W-:-:S05]  /*00f0*/  IMAD R8, R8, 0x925, RZ ;  /* 0x0000092508087824 */ /* 0x000fca00078e02ff */
[----:B------:R-:W-:Y:S01]  /*0100*/  SHF.R.U32.HI R8, RZ, 0x10, R8 ;  /* 0x00000010ff087819 */ /* 0x000fe20000011608 */
[----:B0-----:R-:W-:-:S03]  /*0110*/  IMAD.WIDE.U32 R4, R3, 0x4, R4 ;  /* 0x0000000403047825 */ /* 0x001fc600078e0004 */
[C---:B------:R-:W-:Y:S02]  /*0120*/  PRMT R9, R8.reuse, 0x9910, RZ ;  /* 0x0000991008097816 */ /* 0x040fe400000000ff */
[----:B-1---5:R0:W5:Y:S01]  /*0130*/  LDG.E R2, desc[UR6][R4.64] ;  /* 0x0000000604027981 */ /* 0x022162000c1e1900 */
[----:B------:R-:W-:Y:S01]  /*0140*/  VIADD R8, R8, 0x1 ;  /* 0x0000000108087836 */ /* 0x000fe20000000000 */
[----:B------:R-:W-:Y:S01]  /*0150*/  BSSY.RECONVERGENT B0, `(.L_x_8) ;  /* 0x000002f000007945 */ /* 0x000fe20003800200 */
[----:B------:R-:W-:Y:S02]  /*0160*/  IMAD R9, R9, 0x1c, RZ ;  /* 0x0000001c09097824 */ /* 0x000fe400078e02ff */
[----:B------:R-:W-:Y:S01]  /*0170*/  IMAD.HI.U32 R10, R7, 0x924924a, RZ ;  /* 0x0924924a070a7827 */ /* 0x000fe200078e00ff */
[----:B------:R-:W-:-:S03]  /*0180*/  LOP3.LUT R13, R8, 0xffff, RZ, 0xc0, !PT ;  /* 0x0000ffff080d7812 */ /* 0x000fc600078ec0ff */
[----:B------:R-:W-:Y:S02]  /*0190*/  IMAD.MOV R9, RZ, RZ, -R9 ;  /* 0x000000ffff097224 */ /* 0x000fe400078e0a09 */
[----:B------:R-:W-:-:S03]  /*01a0*/  IMAD.IADD R3, R0, 0x1, R3 ;  /* 0x0000000100037824 */ /* 0x000fc600078e0203 */
[----:B0-----:R-:W-:Y:S01]  /*01b0*/  PRMT R4, R9, 0x7710, RZ ;  /* 0x0000771009047816 */ /* 0x001fe200000000ff */
[----:B------:R-:W-:Y:S01]  /*01c0*/  HFMA2 R9, -RZ, RZ, 0, 2.562999725341796875e-06 ;  /* 0x0000002bff097431 */ /* 0x000fe200000001ff */
[----:B------:R-:W-:-:S03]  /*01d0*/  ISETP.GE.U32.AND P0, PT, R3, 0x12600, PT ;  /* 0x000126000300780c */ /* 0x000fc60003f06070 */
[----:B------:R-:W-:-:S05]  /*01e0*/  IMAD.IADD R5, R7, 0x1, R4 ;  /* 0x0000000107057824 */ /* 0x000fca00078e0204 */
[C---:B------:R-:W-:Y:S02]  /*01f0*/  PRMT R4, R5.reuse, 0x9910, RZ ;  /* 0x0000991005047816 */ /* 0x040fe400000000ff */
[----:B------:R-:W-:-:S03]  /*0200*/  IADD3 R5, PT, PT, R5, 0x1, RZ ;  /* 0x0000000105057810 */ /* 0x000fc60007ffe0ff */
[----:B------:R-:W-:Y:S01]  /*0210*/  IMAD R4, R4, R9, 0x2b ;  /* 0x0000002b04047424 */ /* 0x000fe200078e0209 */
[----:B------:R-:W-:-:S04]  /*0220*/  LOP3.LUT R14, R5, 0xffff, RZ, 0xc0, !PT ;  /* 0x0000ffff050e7812 */ /* 0x000fc800078ec0ff */
[----:B------:R-:W-:-:S04]  /*0230*/  LOP3.LUT R4, R4, 0xffff, RZ, 0xc0, !PT ;  /* 0x0000ffff04047812 */ /* 0x000fc800078ec0ff */
[----:B------:R-:W-:-:S04]  /*0240*/  SHF.R.U32.HI R4, RZ, 0x8, R4 ;  /* 0x00000008ff047819 */ /* 0x000fc80000011604 */
[----:B------:R-:W-:-:S05]  /*0250*/  LOP3.LUT R4, R4, 0xffff, RZ, 0xc0, !PT ;  /* 0x0000ffff04047812 */ /* 0x000fca00078ec0ff */
[C---:B------:R-:W-:Y:S02]  /*0260*/  IMAD R9, R4.reuse, 0x1a, RZ ;  /* 0x0000001a04097824 */ /* 0x040fe400078e02ff */
[----:B------:R-:W-:Y:S02]  /*0270*/  IMAD R15, R4, 0x6, RZ ;  /* 0x00000006040f7824 */ /* 0x000fe400078e02ff */
[----:B------:R-:W-:Y:S01]  /*0280*/  IMAD R9, R6, 0x8c0, R9 ;  /* 0x000008c006097824 */ /* 0x000fe200078e0209 */
[----:B------:R-:W-:-:S03]  /*0290*/  SHF.R.U32.HI R6, RZ, 0x1, R13 ;  /* 0x00000001ff067819 */ /* 0x000fc6000001160d */
[----:B------:R-:W-:Y:S01]  /*02a0*/  IMAD R9, R10, 0x8, R9 ;  /* 0x000000080a097824 */ /* 0x000fe200078e0209 */
[----:B------:R-:W-:-:S03]  /*02b0*/  VIMNMX.U32 R5, PT, PT, R6, 0xd, PT ;  /* 0x0000000d06057848 */ /* 0x000fc60003fe0000 */
[----:B------:R-:W-:-:S07]  /*02c0*/  IMAD.IADD R16, R14, 0x1, R9 ;  /* 0x000000010e107824 */ /* 0x000fce00078e0209 */
.L_x_13:
[----:B0-----:R-:W-:-:S04]  /*02d0*/  LEA R6, R5, 0x4, 0x1 ;  /* 0x0000000405067811 */ /* 0x001fc800078e08ff */
[----:B------:R-:W-:-:S13]  /*02e0*/  ISETP.GT.U32.AND P1, PT, R6, R13, PT ;  /* 0x0000000d0600720c */ /* 0x000fda0003f24070 */
[----:B-1----:R-:W-:Y:S05]  /*02f0*/  @!P1 BRA `(.L_x_9) ;  /* 0x0000000000509947 */ /* 0x002fea0003800000 */
[----:B------:R-:W0:Y:S01]  /*0300*/  LDC.64 R6, c[0x0][0x388] ;  /* 0x0000e200ff067b82 */ /* 0x000e220000000a00 */
[----:B------:R-:W-:Y:S01]  /*0310*/  BSSY.RECONVERGENT B1, `(.L_x_10) ;  /* 0x000000f000017945 */ /* 0x000fe20003800200 */
[----:B------:R-:W-:Y:S01]  /*0320*/  IMAD R10, R5, 0x90, R16 ;  /* 0x00000090050a7824 */ /* 0x000fe200078e0210 */
[----:B------:R-:W-:Y:S01]  /*0330*/  MOV R11, R15 ;  /* 0x0000000f000b7202 */ /* 0x000fe20000000f00 */
[----:B------:R-:W-:-:S07]  /*0340*/  IMAD.MOV.U32 R12, RZ, RZ, R4 ;  /* 0x000000ffff0c7224 */ /* 0x000fce00078e0004 */
.L_x_12:
[----:B-1----:R-:W-:-:S05]  /*0350*/  VIADD R8, R11, 0x8 ;  /* 0x000000080b087836 */ /* 0x002fca0000000000 */
[----:B------:R-:W-:-:S13]  /*0360*/  ISETP.GT.U32.AND P1, PT, R8, R14, PT ;  /* 0x0000000e0800720c */ /* 0x000fda0003f24070 */
[----:B------:R-:W-:Y:S05]  /*0370*/  @!P1 BRA `(.L_x_11) ;  /* 0x0000000000209947 */ /* 0x000fea0003800000 */
[----:B------:R-:W-:Y:S01]  /*0380*/  IADD3 R9, PT, PT, R10, 0x8, RZ ;  /* 0x000000080a097810 */ /* 0x000fe20007ffe0ff */
[----:B------:R-:W-:Y:S01]  /*0390*/  VIADD R11, R11, 0xfffffffa ;  /* 0xfffffffa0b0b7836 */ /* 0x000fe20000000000 */
[----:B------:R-:W-:Y:S01]  /*03a0*/  ISETP.GT.AND P1, PT, R12, RZ, PT ;  /* 0x000000ff0c00720c */ /* 0x000fe20003f24270 */
[----:B------:R-:W-:Y:S01]  /*03b0*/  VIADD R10, R10, 0xffffffe6 ;  /* 0xffffffe60a0a7836 */ /* 0x000fe20000000000 */
[----:B------:R-:W-:Y:S01]  /*03c0*/  IADD3 R12, PT, PT, R12, -0x1, RZ ;  /* 0xffffffff0c0c7810 */ /* 0x000fe20007ffe0ff */
[----:B0-----:R-:W-:-:S05]  /*03d0*/  IMAD.WIDE.U32 R8, R9, 0x4, R6 ;  /* 0x0000000409087825 */ /* 0x001fca00078e0006 */
[----:B-----5:R1:W-:Y:S05]  /*03e0*/  STG.E desc[UR6][R8.64], R2 ;  /* 0x0000000208007986 */ /* 0x0203ea000c101906 */
[----:B------:R-:W-:Y:S05]  /*03f0*/  @P1 BRA `(.L_x_12) ;  /* 0xfffffffc00d41947 */ /* 0x000fea000383ffff */
.L_x_11:
[----:B------:R-:W-:Y:S05]  /*0400*/  BSYNC.RECONVERGENT B1 ;  /* 0x0000000000017941 */ /* 0x000fea0003800200 */
.L_x_10:
[C---:B------:R-:W-:Y:S02]  /*0410*/  ISETP.GT.AND P1, PT, R5.reuse, RZ, PT ;  /* 0x000000ff0500720c */ /* 0x040fe40003f24270 */
[----:B------:R-:W-:-:S11]  /*0420*/  IADD3 R5, PT, PT, R5, -0x1, RZ ;  /* 0xffffffff05057810 */ /* 0x000fd60007ffe0ff */
[----:B------:R-:W-:Y:S05]  /*0430*/  @P1 BRA `(.L_x_13) ;  /* 0xfffffffc00a41947 */ /* 0x000fea000383ffff */
.L_x_9:
[----:B------:R-:W-:Y:S05]  /*0440*/  BSYNC.RECONVERGENT B0 ;  /* 0x0000000000007941 */ /* 0x000fea0003800200 */
.L_x_8:
[----:B------:R-:W-:Y:S05]  /*0450*/  @!P0 BRA `(.L_x_14) ;  /* 0xfffffffc00108947 */ /* 0x000fea000383ffff */
[----:B------:R-:W-:Y:S05]  /*0460*/  EXIT ;  /* 0x000000000000794d */ /* 0x000fea0003800000 */
.L_x_15:
        /* <DEDUP_REMOVED lines=9> */
.L_x_29:


//--------------------- .text.default_function_kernel0 --------------------------
	.section	.text.default_function_kernel0,"ax",@progbits
	.align	128
        .global         default_function_kernel0
        .type           default_function_kernel0,@function
        .size           default_function_kernel0,(.L_x_30 - default_function_kernel0)
        .other          default_function_kernel0,@"STO_CUDA_ENTRY STV_DEFAULT"
default_function_kernel0:
.text.default_function_kernel0:
[----:B------:R-:W-:Y:S01]  /*0000*/  LDC R1, c[0x0][0x37c] ;  /* 0x0000df00ff017b82 */ /* 0x000fe20000000800 */
[----:B------:R-:W0:Y:S01]  /*0010*/  S2R R19, SR_TID.Z ;  /* 0x0000000000137919 */ /* 0x000e220000002300 */
[----:B------:R-:W-:Y:S01]  /*0020*/  IMAD.MOV.U32 R112, RZ, RZ, RZ ;  /* 0x000000ffff707224 */ /* 0x000fe200078e00ff */
[----:B------:R-:W1:Y:S01]  /*0030*/  LDCU.64 UR6, c[0x0][0x358] ;  /* 0x00006b00ff0677ac */ /* 0x000e620008000a00 */
[----:B------:R-:W0:Y:S01]  /*0040*/  S2R R8, SR_TID.Y ;  /* 0x0000000000087919 */ /* 0x000e220000002200 */
[----:B------:R-:W-:Y:S01]  /*0050*/  UPLOP3.LUT UP0, UPT, UPT, UPT, UPT, 0x80, 0x8 ;  /* 0x000000000008789c */ /* 0x000fe20003f0f070 */
[----:B------:R-:W2:Y:S01]  /*0060*/  S2R R21, SR_TID.X ;  /* 0x0000000000157919 */ /* 0x000ea20000002100 */
[----:B------:R-:W3:Y:S01]  /*0070*/  S2R R10, SR_CTAID.Z ;  /* 0x00000000000a7919 */ /* 0x000ee20000002700 */
[----:B------:R-:W4:Y:S01]  /*0080*/  S2R R7, SR_CgaCtaId ;  /* 0x0000000000077919 */ /* 0x000f220000008800 */
[----:B------:R-:W5:Y:S01]  /*0090*/  S2R R56, SR_CTAID.X ;  /* 0x0000000000387919 */ /* 0x000f620000002500 */
[----:B0-----:R-:W-:-:S02]  /*00a0*/  IMAD R197, R19, 0x4, R8 ;  /* 0x0000000413c57824 */ /* 0x001fc400078e0208 */
[C---:B--2---:R-:W-:Y:S01]  /*00b0*/  IMAD R0, R21.reuse, 0x2a, RZ ;  /* 0x0000002a15007824 */ /* 0x044fe200078e02ff */
[C---:B------:R-:W-:Y:S01]  /*00c0*/  ISETP.GT.U32.AND P6, PT, R21.reuse, 0x5, PT ;  /* 0x000000051500780c */ /* 0x040fe20003fc4070 */
[----:B------:R-:W-:Y:S02]  /*00d0*/  IMAD R4, R21, 0xe, RZ ;  /* 0x0000000e15047824 */ /* 0x000fe400078e02ff */
[----:B------:R-:W-:Y:S02]  /*00e0*/  IMAD R0, R8, 0x120, R0 ;  /* 0x0000012008007824 */ /* 0x000fe400078e0200 */
[----:B------:R-:W-:Y:S02]  /*00f0*/  IMAD R2, R197, 0x60, R4 ;  /* 0x00000060c5027824 */ /* 0x000fe400078e0204 */
[----:B------:R-:W-:Y:S01]  /*0100*/  IMAD R5, R19, 0x480, R0 ;  /* 0x0000048013057824 */ /* 0x000fe200078e0200 */
[----:B------:R-:W-:Y:S01]  /*0110*/  ISETP.GT.U32.OR P0, PT, R0, 0x45b, P6 ;  /* 0x0000045b0000780c */ /* 0x000fe20003704470 */
[----:B------:R-:W-:Y:S01]  /*0120*/  IMAD R24, R21, 0x37, RZ ;  /* 0x0000003715187824 */ /* 0x000fe200078e02ff */
[----:B------:R-:W-:Y:S01]  /*0130*/  ISETP.GT.U32.AND P3, PT, R2, 0x2f3, PT ;  /* 0x000002f30200780c */ /* 0x000fe20003f64070 */
[----:B---3--:R-:W-:Y:S01]  /*0140*/  IMAD R9, R10, 0x2, R19 ;  /* 0x000000020a097824 */ /* 0x008fe200078e0213 */
[----:B------:R-:W-:Y:S01]  /*0150*/  ISETP.GT.U32.OR P2, PT, R0, 0x45a, P6 ;  /* 0x0000045a0000780c */ /* 0x000fe20003744470 */
[----:B------:R-:W-:Y:S01]  /*0160*/  VIADD R3, R24, 0x36 ;  /* 0x0000003618037836 */ /* 0x000fe20000000000 */
[----:B------:R-:W-:Y:S01]  /*0170*/  ISETP.GT.U32.OR P4, PT, R5, 0x8db, P3 ;  /* 0x000008db0500780c */ /* 0x000fe20001f84470 */
[----:B------:R-:W-:Y:S01]  /*0180*/  IMAD R30, R9, 0x4, R8 ;  /* 0x00000004091e7824 */ /* 0x000fe200078e0208 */
[C---:B------:R-:W-:Y:S01]  /*0190*/  ISETP.GT.U32.OR P5, PT, R5.reuse, 0x8da, P3 ;  /* 0x000008da0500780c */ /* 0x040fe20001fa4470 */
[----:B------:R-:W-:Y:S01]  /*01a0*/  VIADD R10, R4, 0x2 ;  /* 0x00000002040a7836 */ /* 0x000fe20000000000 */
[----:B------:R-:W-:Y:S01]  /*01b0*/  ISETP.GT.U32.OR P1, PT, R0, 0x459, P6 ;  /* 0x000004590000780c */ /* 0x000fe20003724470 */
[C---:B------:R-:W-:Y:S01]  /*01c0*/  VIADD R13, R4.reuse, 0x3 ;  /* 0x00000003040d7836 */ /* 0x040fe20000000000 */
[----:B------:R-:W-:Y:S01]  /*01d0*/  ISETP.GT.U32.OR P3, PT, R5, 0x8d9, P3 ;  /* 0x000008d90500780c */ /* 0x000fe20001f64470 */
[C---:B------:R-:W-:Y:S01]  /*01e0*/  VIADD R16, R4.reuse, 0x4 ;  /* 0x0000000404107836 */ /* 0x040fe20000000000 */
[----:B------:R-:W-:Y:S01]  /*01f0*/  PLOP3.LUT P0, PT, P4, P0, PT, 0xf8, 0x8f ;  /* 0x00000000008f781c */ /* 0x000fe20002701f70 */
[----:B------:R-:W-:Y:S01]  /*0200*/  VIADD R22, R4, 0x8 ;  /* 0x0000000804167836 */ /* 0x000fe20000000000 */
[----:B------:R-:W-:Y:S01]  /*0210*/  ISETP.GT.U32.AND P4, PT, R2, 0x2f2, PT ;  /* 0x000002f20200780c */ /* 0x000fe20003f84070 */
[----:B------:R-:W-:Y:S01]  /*0220*/  IMAD R2, R197, 0x6, RZ ;  /* 0x00000006c5027824 */ /* 0x000fe200078e02ff */
[----:B------:R-:W-:Y:S01]  /*0230*/  PLOP3.LUT P5, PT, P5, P2, PT, 0xf8, 0x8f ;  /* 0x00000000008f781c */ /* 0x000fe20002fa5f70 */
[C---:B------:R-:W-:Y:S01]  /*0240*/  VIADD R111, R4.reuse, 0xc ;  /* 0x0000000c046f7836 */ /* 0x040fe20000000000 */
[----:B------:R-:W-:Y:S01]  /*0250*/  PLOP3.LUT P1, PT, P3, P1, PT, 0xf8, 0x8f ;  /* 0x00000000008f781c */ /* 0x000fe20001f23f70 */
[----:B------:R-:W-:Y:S01]  /*0260*/  VIADD R110, R4, 0xd ;  /* 0x0000000d046e7836 */ /* 0x000fe20000000000 */
[----:B------:R-:W-:Y:S01]  /*0270*/  ISETP.GT.U32.OR P2, PT, R0, 0x458, P6 ;  /* 0x000004580000780c */ /* 0x000fe20003744470 */
[C---:B------:R-:W-:Y:S01]  /*0280*/  VIADD R49, R24.reuse, 0x1f ;  /* 0x0000001f18317836 */ /* 0x040fe20000000000 */
[C---:B------:R-:W-:Y:S01]  /*0290*/  ISETP.GT.U32.OR P3, PT, R5.reuse, 0x8d8, P4 ;  /* 0x000008d80500780c */ /* 0x040fe20002764470 */
[C---:B------:R-:W-:Y:S01]  /*02a0*/  VIADD R61, R24.reuse, 0x26 ;  /* 0x00000026183d7836 */ /* 0x040fe20000000000 */
[----:B------:R-:W-:Y:S01]  /*02b0*/  P2R R202, PR, RZ, 0x20 ;  /* 0x00000020ffca7803 */ /* 0x000fe20000000000 */
[----:B------:R-:W-:Y:S01]  /*02c0*/  VIADD R102, R24, 0x35 ;  /* 0x0000003518667836 */ /* 0x000fe20000000000 */
[----:B------:R-:W-:Y:S01]  /*02d0*/  PLOP3.LUT P2, PT, P3, P2, PT, 0xf8, 0x8f ;  /* 0x00000000008f781c */ /* 0x000fe20001f45f70 */
[----:B-----5:R-:W-:Y:S01]  /*02e0*/  IMAD R56, R56, 0xe, RZ ;  /* 0x0000000e38387824 */ /* 0x020fe200078e02ff */
[----:B------:R-:W-:Y:S01]  /*02f0*/  ISETP.GT.U32.OR P3, PT, R0, 0x457, P6 ;  /* 0x000004570000780c */ /* 0x000fe20003764470 */
[C---:B------:R-:W-:Y:S01]  /*0300*/  VIADD R45, R24.reuse, 0x1b ;  /* 0x0000001b182d7836 */ /* 0x040fe20000000000 */
[----:B------:R-:W-:Y:S01]  /*0310*/  ISETP.GT.U32.OR P5, PT, R5, 0x8d7, P4 ;  /* 0x000008d70500780c */ /* 0x000fe200027a4470 */
[C---:B------:R-:W-:Y:S01]  /*0320*/  VIADD R97, R24.reuse, 0x30 ;  /* 0x0000003018617836 */ /* 0x040fe20000000000 */
[----:B------:R-:W-:Y:S01]  /*0330*/  SHF.R.U32.HI R114, RZ, 0x4, R3 ;  /* 0x00000004ff727819 */ /* 0x000fe20000011603 */
[C---:B------:R-:W-:Y:S01]  /*0340*/  VIADD R35, R24.reuse, 0x5 ;  /* 0x0000000518237836 */ /* 0x040fe20000000000 */
[----:B------:R-:W-:Y:S01]  /*0350*/  PLOP3.LUT P3, PT, P5, P3, PT, 0xf8, 0x8f ;  /* 0x00000000008f781c */ /* 0x000fe20002f67f70 */
[----:B------:R-:W-:Y:S01]  /*0360*/  VIADD R59, R24, 0x9 ;  /* 0x00000009183b7836 */ /* 0x000fe20000000000 */
[----:B------:R-:W-:Y:S01]  /*0370*/  ISETP.GT.U32.OR P5, PT, R0, 0x456, P6 ;  /* 0x000004560000780c */ /* 0x000fe200037a4470 */
[----:B------:R-:W-:Y:S01]  /*0380*/  IMAD R0, R8, 0x180, R24 ;  /* 0x0000018008007824 */ /* 0x000fe200078e0218 */
[----:B------:R-:W-:Y:S01]  /*0390*/  LEA.HI R3, R3, R2, RZ, 0x1a ;  /* 0x0000000203037211 */ /* 0x000fe200078fd0ff */
[----:B------:R-:W-:Y:S01]  /*03a0*/  IMAD R6, R197, 0x18, R114 ;  /* 0x00000018c5067824 */ /* 0x000fe200078e0272 */
[----:B------:R-:W-:Y:S01]  /*03b0*/  ISETP.GT.U32.OR P4, PT, R5, 0x8d6, P4 ;  /* 0x000008d60500780c */ /* 0x000fe20002784470 */
[----:B------:R-:W-:Y:S01]  /*03c0*/  IMAD R2, R19, 0x600, R0 ;  /* 0x0000060013027824 */ /* 0x000fe200078e0200 */
[----:B------:R-:W-:Y:S01]  /*03d0*/  ISETP.GT.U32.OR P6, PT, R0, 0x5c9, P6 ;  /* 0x000005c90000780c */ /* 0x000fe200037c4470 */
[C---:B------:R-:W-:Y:S01]  /*03e0*/  VIADD R36, R24.reuse, 0x14 ;  /* 0x0000001418247836 */ /* 0x040fe20000000000 */
[----:B------:R-:W-:Y:S01]  /*03f0*/  MOV R0, 0x400 ;  /* 0x0000040000007802 */ /* 0x000fe20000000f00 */
[C---:B------:R-:W-:Y:S01]  /*0400*/  VIADD R43, R24.reuse, 0x19 ;  /* 0x00000019182b7836 */ /* 0x040fe20000000000 */
[----:B------:R-:W-:Y:S01]  /*0410*/  PLOP3.LUT P4, PT, P4, P5, PT, 0xf8, 0x8f ;  /* 0x00000000008f781c */ /* 0x000fe2000278bf70 */
[----:B------:R-:W-:Y:S01]  /*0420*/  VIADD R51, R24, 0x22 ;  /* 0x0000002218337836 */ /* 0x000fe20000000000 */
[----:B------:R-:W-:Y:S01]  /*0430*/  ISETP.GT.U32.AND P5, PT, R6, 0xbf, PT ;  /* 0x000000bf0600780c */ /* 0x000fe20003fa4070 */
[----:B------:R-:W-:Y:S01]  /*0440*/  VIADD R6, R0, 0x3000 ;  /* 0x0000300000067836 */ /* 0x000fe20000000000 */
[----:B------:R-:W-:Y:S01]  /*0450*/  LOP3.LUT R9, R10, 0xffff, RZ, 0xc0, !PT ;  /* 0x0000ffff0a097812 */ /* 0x000fe200078ec0ff */
[C---:B------:R-:W-:Y:S01]  /*0460*/  VIADD R100, R24.reuse, 0x33 ;  /* 0x0000003318647836 */ /* 0x040fe20000000000 */
[----:B------:R-:W-:Y:S01]  /*0470*/  ISETP.GT.U32.OR P5, PT, R3, 0x2f, P5 ;  /* 0x0000002f0300780c */ /* 0x000fe20002fa4470 */
[----:B------:R-:W-:Y:S01]  /*0480*/  VIADD R63, R24, 0xa ;  /* 0x0000000a183f7836 */ /* 0x000fe20000000000 */
[C---:B----4-:R-:W-:Y:S01]  /*0490*/  LEA R3, R7.reuse, R0, 0x18 ;  /* 0x0000000007037211 */ /* 0x050fe200078ec0ff */
[----:B------:R-:W-:Y:S01]  /*04a0*/  IMAD R0, R8, 0x8, R21 ;  /* 0x0000000808007824 */ /* 0x000fe200078e0215 */
[----:B------:R-:W-:Y:S01]  /*04b0*/  LEA R6, R7, R6, 0x18 ;  /* 0x0000000607067211 */ /* 0x000fe200078ec0ff */
[----:B------:R-:W-:Y:S01]  /*04c0*/  IMAD R11, R9, 0x2aab, RZ ;  /* 0x00002aab090b7824 */ /* 0x000fe200078e02ff */
[----:B------:R-:W-:Y:S01]  /*04d0*/  IADD3 R7, PT, PT, R4, 0x1, RZ ;  /* 0x0000000104077810 */ /* 0x000fe20007ffe0ff */
[----:B------:R-:W-:Y:S01]  /*04e0*/  IMAD.U32 R0, R0, 0x8, R3 ;  /* 0x0000000800007824 */ /* 0x000fe200078e0003 */
[----:B------:R-:W-:Y:S01]  /*04f0*/  LOP3.LUT R12, R13, 0xffff, RZ, 0xc0, !PT ;  /* 0x0000ffff0d0c7812 */ /* 0x000fe200078ec0ff */
[----:B------:R-:W-:Y:S01]  /*0500*/  IMAD R198, R19, 0x900, R6 ;  /* 0x0000090013c67824 */ /* 0x000fe200078e0206 */
[----:B------:R-:W-:Y:S01]  /*0510*/  LOP3.LUT R8, R7, 0xffff, RZ, 0xc0, !PT ;  /* 0x0000ffff07087812 */ /* 0x000fe200078ec0ff */
[----:B------:R-:W-:Y:S01]  /*0520*/  VIADD R47, R24, 0x1d ;  /* 0x0000001d182f7836 */ /* 0x000fe20000000000 */
[----:B------:R-:W-:Y:S01]  /*0530*/  LOP3.LUT R14, R16, 0xffff, RZ, 0xc0, !PT ;  /* 0x0000ffff100e7812 */ /* 0x000fe200078ec0ff */
[----:B------:R-:W-:Y:S01]  /*0540*/  IMAD R12, R12, 0x2aab, RZ ;  /* 0x00002aab0c0c7824 */ /* 0x000fe200078e02ff */
[----:B------:R-:W-:Y:S01]  /*0550*/  SHF.R.U32.HI R11, RZ, 0x13, R11 ;  /* 0x00000013ff0b7819 */ /* 0x000fe2000001160b */
[----:B------:R-:W-:Y:S01]  /*0560*/  IMAD R8, R8, 0x2aab, RZ ;  /* 0x00002aab08087824 */ /* 0x000fe200078e02ff */
[----:B------:R-:W-:Y:S01]  /*0570*/  ISETP.GT.U32.OR P5, PT, R2, 0xbc9, P5 ;  /* 0x00000bc90200780c */ /* 0x000fe20002fa4470 */
[----:B------:R-:W-:Y:S01]  /*0580*/  IMAD R14, R14, 0x2aab, RZ ;  /* 0x00002aab0e0e7824 */ /* 0x000fe200078e02ff */
[----:B------:R-:W-:Y:S01]  /*0590*/  SHF.R.U32.HI R15, RZ, 0x13, R12 ;  /* 0x00000013ff0f7819 */ /* 0x000fe2000001160c */
[----:B------:R-:W-:Y:S01]  /*05a0*/  IMAD R2, R2, 0x4, R3 ;  /* 0x0000000402027824 */ /* 0x000fe200078e0203 */
[----:B------:R-:W-:Y:S01]  /*05b0*/  SHF.R.U32.HI R9, RZ, 0x13, R8 ;  /* 0x00000013ff097819 */ /* 0x000fe20000011608 */
[----:B------:R-:W-:Y:S01]  /*05c0*/  IMAD R3, R5, 0x4, R6 ;  /* 0x0000000405037824 */ /* 0x000fe200078e0206 */
[----:B------:R-:W-:Y:S01]  /*05d0*/  SHF.R.U32.HI R17, RZ, 0x13, R14 ;  /* 0x00000013ff117819 */ /* 0x000fe2000001160e */
[C---:B------:R-:W-:Y:S01]  /*05e0*/  VIADD R37, R24.reuse, 0x6 ;  /* 0x0000000618257836 */ /* 0x040fe20000000000 */
[----:B------:R-:W-:Y:S01]  /*05f0*/  PRMT R8, R9, 0x9910, RZ ;  /* 0x0000991009087816 */ /* 0x000fe200000000ff */
[C---:B------:R-:W-:Y:S01]  /*0600*/  VIADD R65, R24.reuse, 0xb ;  /* 0x0000000b18417836 */ /* 0x040fe20000000000 */
[----:B------:R-:W-:Y:S01]  /*0610*/  PRMT R14, R15, 0x9910, RZ ;  /* 0x000099100f0e7816 */ /* 0x000fe200000000ff */
[----:B------:R-:W-:Y:S01]  /*0620*/  VIADD R55, R24, 0x25 ;  /* 0x0000002518377836 */ /* 0x000fe20000000000 */
[----:B------:R-:W-:Y:S01]  /*0630*/  PRMT R18, R17, 0x9910, RZ ;  /* 0x0000991011127816 */ /* 0x000fe200000000ff */
[----:B------:R-:W-:Y:S01]  /*0640*/  IMAD R8, R8, 0x30, RZ ;  /* 0x0000003008087824 */ /* 0x000fe200078e02ff */
[----:B------:R-:W-:Y:S01]  /*0650*/  PRMT R12, R11, 0x9910, RZ ;  /* 0x000099100b0c7816 */ /* 0x000fe200000000ff */
[----:B------:R-:W-:Y:S01]  /*0660*/  IMAD R14, R14, 0x30, RZ ;  /* 0x000000300e0e7824 */ /* 0x000fe200078e02ff */
[----:B------:R-:W-:Y:S01]  /*0670*/  LOP3.LUT R20, R22, 0xffff, RZ, 0xc0, !PT ;  /* 0x0000ffff16147812 */ /* 0x000fe200078ec0ff */
[----:B------:R-:W-:Y:S01]  /*0680*/  IMAD R18, R18, 0x30, RZ ;  /* 0x0000003012127824 */ /* 0x000fe200078e02ff */
[----:B------:R-:W-:Y:S01]  /*0690*/  IADD3 R8, PT, PT, RZ, -R8, RZ ;  /* 0x80000008ff087210 */ /* 0x000fe20007ffe0ff */
[----:B------:R-:W-:Y:S01]  /*06a0*/  IMAD.MOV R6, RZ, RZ, -R14 ;  /* 0x000000ffff067224 */ /* 0x000fe200078e0a0e */
[----:B------:R-:W-:Y:S01]  /*06b0*/  LOP3.LUT R32, R111, 0xffff, RZ, 0xc0, !PT ;  /* 0x0000ffff6f207812 */ /* 0x000fe200078ec0ff */
[----:B------:R-:W-:Y:S01]  /*06c0*/  IMAD R12, R12, 0x30, RZ ;  /* 0x000000300c0c7824 */ /* 0x000fe200078e02ff */
[----:B------:R-:W-:Y:S01]  /*06d0*/  PRMT R8, R8, 0x7710, RZ ;  /* 0x0000771008087816 */ /* 0x000fe200000000ff */
[----:B------:R-:W-:Y:S01]  /*06e0*/  IMAD.MOV R18, RZ, RZ, -R18 ;  /* 0x000000ffff127224 */ /* 0x000fe200078e0a12 */
[----:B------:R-:W-:Y:S01]  /*06f0*/  PRMT R6, R6, 0x7710, RZ ;  /* 0x0000771006067816 */ /* 0x000fe200000000ff */
[----:B------:R-:W-:Y:S01]  /*0700*/  IMAD.MOV R5, RZ, RZ, -R12 ;  /* 0x000000ffff057224 */ /* 0x000fe200078e0a0c */
[----:B------:R-:W-:Y:S01]  /*0710*/  LOP3.LUT R33, R110, 0xffff, RZ, 0xc0, !PT ;  /* 0x0000ffff6e217812 */ /* 0x000fe200078ec0ff */
[----:B------:R-:W-:Y:S01]  /*0720*/  IMAD.IADD R8, R7, 0x1, R8 ;  /* 0x0000000107087824 */ /* 0x000fe200078e0208 */
[----:B------:R-:W-:Y:S01]  /*0730*/  PRMT R19, R18, 0x7710, RZ ;  /* 0x0000771012137816 */ /* 0x000fe200000000ff */
[----:B------:R-:W-:Y:S01]  /*0740*/  VIADD R7, R4, 0x5 ;  /* 0x0000000504077836 */ /* 0x000fe20000000000 */
[----:B------:R-:W-:Y:S01]  /*0750*/  PRMT R5, R5, 0x7710, RZ ;  /* 0x0000771005057816 */ /* 0x000fe200000000ff */
[----:B------:R-:W-:Y:S01]  /*0760*/  IMAD.IADD R13, R13, 0x1, R6 ;  /* 0x000000010d0d7824 */ /* 0x000fe200078e0206 */
[----:B------:R-:W-:Y:S01]  /*0770*/  IADD3 R16, PT, PT, R16, R19, RZ ;  /* 0x0000001310107210 */ /* 0x000fe20007ffe0ff */
[C---:B------:R-:W-:Y:S01]  /*0780*/  VIADD R14, R4.reuse, 0x6 ;  /* 0x00000006040e7836 */ /* 0x040fe20000000000 */
[----:B------:R-:W-:Y:S01]  /*0790*/  LOP3.LUT R6, R7, 0xffff, RZ, 0xc0, !PT ;  /* 0x0000ffff07067812 */ /* 0x000fe200078ec0ff */
[----:B------:R-:W-:Y:S01]  /*07a0*/  VIADD R18, R4, 0x7 ;  /* 0x0000000704127836 */ /* 0x000fe20000000000 */
[----:B------:R-:W-:Y:S01]  /*07b0*/  SHF.L.U32 R197, R197, 0x1, RZ ;  /* 0x00000001c5c57819 */ /* 0x000fe200000006ff */
[----:B------:R-:W-:Y:S01]  /*07c0*/  IMAD.IADD R10, R10, 0x1, R5 ;  /* 0x000000010a0a7824 */ /* 0x000fe200078e0205 */
[----:B------:R-:W-:Y:S01]  /*07d0*/  LOP3.LUT R12, R14, 0xffff, RZ, 0xc0, !PT ;  /* 0x0000ffff0e0c7812 */ /* 0x000fe200078ec0ff */
[----:B------:R-:W-:Y:S01]  /*07e0*/  IMAD R6, R6, 0x2aab, RZ ;  /* 0x00002aab06067824 */ /* 0x000fe200078e02ff */
[----:B------:R-:W-:Y:S01]  /*07f0*/  LOP3.LUT R19, R18, 0xffff, RZ, 0xc0, !PT ;  /* 0x0000ffff12137812 */ /* 0x000fe200078ec0ff */
[----:B------:R-:W-:Y:S01]  /*0800*/  IMAD R20, R20, 0x2aab, RZ ;  /* 0x00002aab14147824 */ /* 0x000fe200078e02ff */
[----:B------:R-:W-:Y:S01]  /*0810*/  LOP3.LUT R5, R4, 0xffff, RZ, 0xc0, !PT ;  /* 0x0000ffff04057812 */ /* 0x000fe200078ec0ff */
[----:B------:R-:W-:Y:S01]  /*0820*/  IMAD R12, R12, 0x2aab, RZ ;  /* 0x00002aab0c0c7824 */ /* 0x000fe200078e02ff */
[----:B------:R-:W-:Y:S01]  /*0830*/  PRMT R8, R8, 0x9910, RZ ;  /* 0x0000991008087816 */ /* 0x000fe200000000ff */
[----:B------:R-:W-:Y:S01]  /*0840*/  IMAD R25, R19, 0x2aab, RZ ;  /* 0x00002aab13197824 */ /* 0x000fe200078e02ff */
[----:B------:R-:W-:Y:S01]  /*0850*/  SHF.R.U32.HI R19, RZ, 0x13, R6 ;  /* 0x00000013ff137819 */ /* 0x000fe20000011606 */
[----:B------:R-:W-:Y:S01]  /*0860*/  IMAD R5, R5, 0x2aab, RZ ;  /* 0x00002aab05057824 */ /* 0x000fe200078e02ff */
[----:B------:R-:W-:Y:S01]  /*0870*/  SHF.R.U32.HI R23, RZ, 0x13, R12 ;  /* 0x00000013ff177819 */ /* 0x000fe2000001160c */
        /* <DEDUP_REMOVED lines=8> */
[----:B------:R-:W-:Y:S01]  /*0900*/  VIADD R101, R24, 0x34 ;  /* 0x0000003418657836 */ /* 0x000fe20000000000 */
[----:B------:R-:W-:Y:S01]  /*0910*/  PRMT R26, R27, 0x9910, RZ ;  /* 0x000099101b1a7816 */ /* 0x000fe200000000ff */
[----:B------:R-:W-:Y:S01]  /*0920*/  IMAD.MOV R29, RZ, RZ, -R6 ;  /* 0x000000ffff1d7224 */ /* 0x000fe200078e0a06 */
[----:B------:R-:W-:Y:S01]  /*0930*/  PRMT R28, R5, 0x9910, RZ ;  /* 0x00009910051c7816 */ /* 0x000fe200000000ff */
[----:B------:R-:W-:Y:S01]  /*0940*/  IMAD R12, R12, 0x30, RZ ;  /* 0x000000300c0c7824 */ /* 0x000fe200078e02ff */
[----:B------:R-:W-:Y:S01]  /*0950*/  SHF.R.U32.HI R25, RZ, 0x13, R25 ;  /* 0x00000013ff197819 */ /* 0x000fe20000011619 */
[----:B------:R-:W-:Y:S01]  /*0960*/  IMAD R26, R26, 0x30, RZ ;  /* 0x000000301a1a7824 */ /* 0x000fe200078e02ff */
[----:B------:R-:W-:Y:S01]  /*0970*/  PRMT R10, R10, 0x9910, RZ ;  /* 0x000099100a0a7816 */ /* 0x000fe200000000ff */
[----:B------:R-:W-:Y:S01]  /*0980*/  IMAD R6, R28, 0x30, RZ ;  /* 0x000000301c067824 */ /* 0x000fe200078e02ff */
[----:B------:R-:W-:Y:S01]  /*0990*/  PRMT R20, R25, 0x9910, RZ ;  /* 0x0000991019147816 */ /* 0x000fe200000000ff */
[----:B------:R-:W-:Y:S01]  /*09a0*/  IMAD.MOV R28, RZ, RZ, -R12 ;  /* 0x000000ffff1c7224 */ /* 0x000fe200078e0a0c */
[----:B------:R-:W-:Y:S01]  /*09b0*/  PRMT R12, R29, 0x7710, RZ ;  /* 0x000077101d0c7816 */ /* 0x000fe200000000ff */
[----:B------:R-:W-:Y:S01]  /*09c0*/  IMAD.MOV R26, RZ, RZ, -R26 ;  /* 0x000000ffff1a7224 */ /* 0x000fe200078e0a1a */
[----:B------:R-:W-:Y:S01]  /*09d0*/  LOP3.LUT R8, R8, 0xffff, RZ, 0xc0, !PT ;  /* 0x0000ffff08087812 */ /* 0x000fe200078ec0ff */
[----:B------:R-:W-:Y:S01]  /*09e0*/  IMAD R20, R20, 0x30, RZ ;  /* 0x0000003014147824 */ /* 0x000fe200078e02ff */
[----:B------:R-:W-:Y:S01]  /*09f0*/  PRMT R29, R28, 0x7710, RZ ;  /* 0x000077101c1d7816 */ /* 0x000fe200000000ff */
[----:B------:R-:W-:Y:S01]  /*0a00*/  IMAD.IADD R12, R7, 0x1, R12 ;  /* 0x00000001070c7824 */ /* 0x000fe200078e020c */
[----:B------:R-:W-:Y:S01]  /*0a10*/  PRMT R7, R26, 0x7710, RZ ;  /* 0x000077101a077816 */ /* 0x000fe200000000ff */
[----:B------:R-:W-:Y:S01]  /*0a20*/  IMAD.MOV R6, RZ, RZ, -R6 ;  /* 0x000000ffff067224 */ /* 0x000fe200078e0a06 */
[----:B------:R-:W-:Y:S01]  /*0a30*/  IADD3 R20, PT, PT, RZ, -R20, RZ ;  /* 0x80000014ff147210 */ /* 0x000fe20007ffe0ff */
[----:B------:R-:W-:Y:S01]  /*0a40*/  VIADD R26, R4, 0xa ;  /* 0x0000000a041a7836 */ /* 0x000fe20000000000 */
[----:B------:R-:W-:Y:S01]  /*0a50*/  IADD3 R99, PT, PT, R24, 0x32, RZ ;  /* 0x0000003218637810 */ /* 0x000fe20007ffe0ff */
[----:B------:R-:W-:Y:S01]  /*0a60*/  IMAD.IADD R22, R22, 0x1, R7 ;  /* 0x0000000116167824 */ /* 0x000fe200078e0207 */
[----:B------:R-:W-:Y:S01]  /*0a70*/  PRMT R31, R20, 0x7710, RZ ;  /* 0x00007710141f7816 */ /* 0x000fe200000000ff */
[----:B------:R-:W-:Y:S01]  /*0a80*/  VIADD R20, R4, 0x9 ;  /* 0x0000000904147836 */ /* 0x000fe20000000000 */
[----:B------:R-:W-:Y:S01]  /*0a90*/  PRMT R7, R6, 0x7710, RZ ;  /* 0x0000771006077816 */ /* 0x000fe200000000ff */
[----:B------:R-:W-:Y:S01]  /*0aa0*/  IMAD.IADD R14, R14, 0x1, R29 ;  /* 0x000000010e0e7824 */ /* 0x000fe200078e021d */
[----:B------:R-:W-:Y:S01]  /*0ab0*/  LOP3.LUT R29, R26, 0xffff, RZ, 0xc0, !PT ;  /* 0x0000ffff1a1d7812 */ /* 0x000fe200078ec0ff */
[----:B------:R-:W-:Y:S01]  /*0ac0*/  VIADD R28, R4, 0xb ;  /* 0x0000000b041c7836 */ /* 0x000fe20000000000 */
[----:B------:R-:W-:Y:S01]  /*0ad0*/  IADD3 R38, PT, PT, R24, 0x15, RZ ;  /* 0x0000001518267810 */ /* 0x000fe20007ffe0ff */
[----:B------:R-:W-:Y:S01]  /*0ae0*/  IMAD.IADD R7, R4, 0x1, R7 ;  /* 0x0000000104077824 */ /* 0x000fe200078e0207 */
[----:B------:R-:W-:Y:S01]  /*0af0*/  LOP3.LUT R4, R20, 0xffff, RZ, 0xc0, !PT ;  /* 0x0000ffff14047812 */ /* 0x000fe200078ec0ff */
[----:B------:R-:W-:Y:S01]  /*0b00*/  IMAD.IADD R18, R18, 0x1, R31 ;  /* 0x0000000112127824 */ /* 0x000fe200078e021f */
[----:B------:R-:W-:Y:S01]  /*0b10*/  IADD3 R67, PT, PT, R24, 0xc, RZ ;  /* 0x0000000c18437810 */ /* 0x000fe20007ffe0ff */
[----:B------:R-:W-:Y:S01]  /*0b20*/  IMAD R31, R29, 0x2aab, RZ ;  /* 0x00002aab1d1f7824 */ /* 0x000fe200078e02ff */
[----:B------:R-:W-:Y:S01]  /*0b30*/  PRMT R7, R7, 0x9910, RZ ;  /* 0x0000991007077816 */ /* 0x000fe200000000ff */
[----:B------:R-:W-:Y:S01]  /*0b40*/  IMAD R4, R4, 0x2aab, RZ ;  /* 0x00002aab04047824 */ /* 0x000fe200078e02ff */
[----:B------:R-:W-:Y:S01]  /*0b50*/  SHF.R.U32.HI R81, RZ, 0x4, R49 ;  /* 0x00000004ff517819 */ /* 0x000fe20000011631 */
[----:B------:R-:W-:Y:S01]  /*0b60*/  IMAD R6, R30, 0x6c0, RZ ;  /* 0x000006c01e067824 */ /* 0x000fe200078e02ff */
[----:B------:R-:W-:Y:S01]  /*0b70*/  SHF.R.U32.HI R31, RZ, 0x13, R31 ;  /* 0x00000013ff1f7819 */ /* 0x000fe2000001161f */
[----:B------:R-:W-:Y:S01]  /*0b80*/  IMAD R7, R7, 0x9, RZ ;  /* 0x0000000907077824 */ /* 0x000fe200078e02ff */
[----:B------:R-:W-:Y:S01]  /*0b90*/  SHF.R.U32.HI R29, RZ, 0x13, R4 ;  /* 0x00000013ff1d7819 */ /* 0x000fe20000011604 */
[--C-:B------:R-:W-:Y:S01]  /*0ba0*/  IMAD R215, R9, 0x360, R6.reuse ;  /* 0x0000036009d77824 */ /* 0x100fe200078e0206 */
[----:B------:R-:W-:Y:S01]  /*0bb0*/  LOP3.LUT R30, R28, 0xffff, RZ, 0xc0, !PT ;  /* 0x0000ffff1c1e7812 */ /* 0x000fe200078ec0ff */
[--C-:B------:R-:W-:Y:S01]  /*0bc0*/  IMAD R214, R11, 0x360, R6.reuse ;  /* 0x000003600bd67824 */ /* 0x100fe200078e0206 */
[----:B------:R-:W-:Y:S01]  /*0bd0*/  PRMT R9, R29, 0x9910, RZ ;  /* 0x000099101d097816 */ /* 0x000fe200000000ff */
[----:B------:R-:W-:Y:S01]  /*0be0*/  IMAD R213, R15, 0x360, R6 ;  /* 0x000003600fd57824 */ /* 0x000fe200078e0206 */
[----:B------:R-:W-:Y:S01]  /*0bf0*/  PRMT R11, R31, 0x9910, RZ ;  /* 0x000099101f0b7816 */ /* 0x000fe200000000ff */
[----:B------:R-:W-:Y:S01]  /*0c00*/  IMAD R30, R30, 0x2aab, RZ ;  /* 0x00002aab1e1e7824 */ /* 0x000fe200078e02ff */
[----:B------:R-:W-:Y:S01]  /*0c10*/  LOP3.LUT R7, R7, 0xffff, RZ, 0xc0, !PT ;  /* 0x0000ffff07077812 */ /* 0x000fe200078ec0ff */
[----:B------:R-:W-:Y:S01]  /*0c20*/  IMAD R9, R9, 0x30, RZ ;  /* 0x0000003009097824 */ /* 0x000fe200078e02ff */
[----:B------:R-:W-:Y:S01]  /*0c30*/  SHF.R.U32.HI R87, RZ, 0x4, R61 ;  /* 0x00000004ff577819 */ /* 0x000fe2000001163d */
[----:B------:R-:W-:Y:S01]  /*0c40*/  IMAD R11, R11, 0x30, RZ ;  /* 0x000000300b0b7824 */ /* 0x000fe200078e02ff */
[----:B------:R-:W-:Y:S01]  /*0c50*/  SHF.R.U32.HI R33, RZ, 0x13, R30 ;  /* 0x00000013ff217819 */ /* 0x000fe2000001161e */
[----:B------:R-:W-:Y:S01]  /*0c60*/  IMAD.MOV R9, RZ, RZ, -R9 ;  /* 0x000000ffff097224 */ /* 0x000fe200078e0a09 */
[----:B------:R-:W-:Y:S01]  /*0c70*/  SHF.R.U32.HI R30, RZ, 0x13, R32 ;  /* 0x00000013ff1e7819 */ /* 0x000fe20000011620 */
[----:B------:R-:W-:Y:S01]  /*0c80*/  IMAD.MOV R11, RZ, RZ, -R11 ;  /* 0x000000ffff0b7224 */ /* 0x000fe200078e0a0b */
[----:B------:R-:W-:Y:S01]  /*0c90*/  PRMT R15, R33, 0x9910, RZ ;  /* 0x00009910210f7816 */ /* 0x000fe200000000ff */
[--C-:B------:R-:W-:Y:S01]  /*0ca0*/  IMAD R212, R17, 0x360, R6.reuse ;  /* 0x0000036011d47824 */ /* 0x100fe200078e0206 */
[----:B------:R-:W-:Y:S01]  /*0cb0*/  PRMT R9, R9, 0x7710, RZ ;  /* 0x0000771009097816 */ /* 0x000fe200000000ff */
[--C-:B------:R-:W-:Y:S01]  /*0cc0*/  IMAD R211, R19, 0x360, R6.reuse ;  /* 0x0000036013d37824 */ /* 0x100fe200078e0206 */
[----:B------:R-:W-:Y:S01]  /*0cd0*/  PRMT R11, R11, 0x7710, RZ ;  /* 0x000077100b0b7816 */ /* 0x000fe200000000ff */
[----:B------:R-:W-:Y:S01]  /*0ce0*/  IMAD R216, R5, 0x360, R6 ;  /* 0x0000036005d87824 */ /* 0x000fe200078e0206 */
[----:B------:R-:W-:Y:S01]  /*0cf0*/  PRMT R17, R30, 0x9910, RZ ;  /* 0x000099101e117816 */ /* 0x000fe200000000ff */
[----:B------:R-:W-:Y:S01]  /*0d00*/  IMAD.IADD R20, R20, 0x1, R9 ;  /* 0x0000000114147824 */ /* 0x000fe200078e0209 */
[----:B------:R-:W-:Y:S01]  /*0d10*/  SHF.R.U32.HI R32, RZ, 0x13, R34 ;  /* 0x00000013ff207819 */ /* 0x000fe20000011622 */
[----:B------:R-:W-:Y:S01]  /*0d20*/  IMAD.IADD R26, R26, 0x1, R11 ;  /* 0x000000011a1a7824 */ /* 0x000fe200078e020b */
[----:B------:R-:W-:Y:S01]  /*0d30*/  IADD3 R4, PT, PT, R197, R30, RZ ;  /* 0x0000001ec5047210 */ /* 0x000fe20007ffe0ff */
[----:B------:R-:W-:Y:S01]  /*0d40*/  IMAD R9, R15, 0x30, RZ ;  /* 0x000000300f097824 */ /* 0x000fe200078e02ff */
[----:B------:R-:W-:Y:S01]  /*0d50*/  PRMT R19, R32, 0x9910, RZ ;  /* 0x0000991020137816 */ /* 0x000fe200000000ff */
[----:B------:R-:W-:Y:S01]  /*0d60*/  IMAD R11, R17, 0x30, RZ ;  /* 0x00000030110b7824 */ /* 0x000fe200078e02ff */
[----:B------:R-:W-:Y:S01]  /*0d70*/  SHF.R.U32.HI R117, RZ, 0x4, R99 ;  /* 0x00000004ff757819 */ /* 0x000fe20000011663 */
[----:B------:R-:W-:Y:S01]  /*0d80*/  IMAD.MOV R9, RZ, RZ, -R9 ;  /* 0x000000ffff097224 */ /* 0x000fe200078e0a09 */
[----:B------:R-:W-:Y:S01]  /*0d90*/  SHF.R.U32.HI R120, RZ, 0x4, R102 ;  /* 0x00000004ff787819 */ /* 0x000fe20000011666 */
[----:B------:R-:W-:Y:S01]  /*0da0*/  IMAD R15, R19, 0x30, RZ ;  /* 0x00000030130f7824 */ /* 0x000fe200078e02ff */
[----:B------:R-:W-:Y:S01]  /*0db0*/  IADD3 R11, PT, PT, RZ, -R11, RZ ;  /* 0x8000000bff0b7210 */ /* 0x000fe20007ffe0ff */
[--C-:B------:R-:W-:Y:S01]  /*0dc0*/  IMAD R5, R30, 0x360, R6.reuse ;  /* 0x000003601e057824 */ /* 0x100fe200078e0206 */
[----:B------:R-:W-:Y:S01]  /*0dd0*/  PRMT R9, R9, 0x7710, RZ ;  /* 0x0000771009097816 */ /* 0x000fe200000000ff */
[----:B------:R-:W-:Y:S01]  /*0de0*/  IMAD R210, R23, 0x360, R6 ;  /* 0x0000036017d27824 */ /* 0x000fe200078e0206 */
[----:B------:R-:W-:Y:S01]  /*0df0*/  PRMT R30, R11, 0x7710, RZ ;  /* 0x000077100b1e7816 */ /* 0x000fe200000000ff */
[----:B------:R-:W-:Y:S01]  /*0e00*/  IMAD.MOV R15, RZ, RZ, -R15 ;  /* 0x000000ffff0f7224 */ /* 0x000fe200078e0a0f */
[----:B------:R-:W-:Y:S01]  /*0e10*/  PRMT R11, R14, 0x9910, RZ ;  /* 0x000099100e0b7816 */ /* 0x000fe200000000ff */
[----:B------:R-:W0:Y:S01]  /*0e20*/  S2R R23, SR_CTAID.Y ;  /* 0x0000000000177919 */ /* 0x000e220000002600 */
[----:B------:R-:W-:Y:S01]  /*0e30*/  IMAD.IADD R216, R216, 0x1, R7 ;  /* 0x00000001d8d87824 */ /* 0x000fe200078e0207 */
[----:B------:R-:W-:Y:S01]  /*0e40*/  MOV R7, R10 ;  /* 0x0000000a00077202 */ /* 0x000fe20000000f00 */
[----:B------:R-:W-:Y:S01]  /*0e50*/  IMAD.IADD R28, R28, 0x1, R9 ;  /* 0x000000011c1c7824 */ /* 0x000fe200078e0209 */
[----:B------:R-:W-:Y:S01]  /*0e60*/  PRMT R9, R15, 0x7710, RZ ;  /* 0x000077100f097816 */ /* 0x000fe200000000ff */
[----:B------:R-:W-:Y:S01]  /*0e70*/  IMAD R11, R11, 0x9, RZ ;  /* 0x000000090b0b7824 */ /* 0x000fe200078e02ff */
[----:B------:R-:W-:Y:S01]  /*0e80*/  PRMT R10, R12, 0x9910, RZ ;  /* 0x000099100c0a7816 */ /* 0x000fe200000000ff */
[----:B------:R-:W-:Y:S01]  /*0e90*/  IMAD R7, R7, 0x9, RZ ;  /* 0x0000000907077824 */ /* 0x000fe200078e02ff */
[----:B------:R-:W-:Y:S01]  /*0ea0*/  PRMT R12, R28, 0x9910, RZ ;  /* 0x000099101c0c7816 */ /* 0x000fe200000000ff */
[----:B------:R-:W-:Y:S01]  /*0eb0*/  IMAD.IADD R110, R110, 0x1, R9 ;  /* 0x000000016e6e7824 */ /* 0x000fe200078e0209 */
[----:B------:R-:W-:Y:S01]  /*0ec0*/  LOP3.LUT R11, R11, 0xffff, RZ, 0xc0, !PT ;  /* 0x0000ffff0b0b7812 */ /* 0x000fe200078ec0ff */
[----:B------:R-:W-:Y:S01]  /*0ed0*/  IMAD.IADD R215, R215, 0x1, R8 ;  /* 0x00000001d7d77824 */ /* 0x000fe200078e0208 */
[----:B------:R-:W-:Y:S01]  /*0ee0*/  PRMT R9, R16, 0x9910, RZ ;  /* 0x0000991010097816 */ /* 0x000fe200000000ff */
[----:B------:R-:W-:Y:S01]  /*0ef0*/  IMAD R10, R10, 0x9, RZ ;  /* 0x000000090a0a7824 */ /* 0x000fe200078e02ff */
[----:B------:R-:W-:Y:S01]  /*0f00*/  PRMT R8, R13, 0x9910, RZ ;  /* 0x000099100d087816 */ /* 0x000fe200000000ff */
[----:B------:R-:W-:Y:S01]  /*0f10*/  IMAD.IADD R210, R210, 0x1, R11 ;  /* 0x00000001d2d27824 */ /* 0x000fe200078e020b */
[----:B------:R-:W-:Y:S01]  /*0f20*/  LOP3.LUT R7, R7, 0xffff, RZ, 0xc0, !PT ;  /* 0x0000ffff07077812 */ /* 0x000fe200078ec0ff */
[--C-:B------:R-:W-:Y:S01]  /*0f30*/  IMAD R209, R25, 0x360, R6.reuse ;  /* 0x0000036019d17824 */ /* 0x100fe200078e0206 */
[----:B------:R-:W-:Y:S01]  /*0f40*/  PRMT R11, R26, 0x9910, RZ ;  /* 0x000099101a0b7816 */ /* 0x000fe200000000ff */
[----:B------:R-:W-:Y:S01]  /*0f50*/  IMAD R9, R9, 0x9, RZ ;  /* 0x0000000909097824 */ /* 0x000fe200078e02ff */
[----:B------:R-:W-:Y:S01]  /*0f60*/  LOP3.LUT R10, R10, 0xffff, RZ, 0xc0, !PT ;  /* 0x0000ffff0a0a7812 */ /* 0x000fe200078ec0ff */
[C---:B------:R-:W-:Y:S01]  /*0f70*/  VIADD R28, R24.reuse, 0x10 ;  /* 0x00000010181c7836 */ /* 0x040fe20000000000 */
[----:B------:R-:W-:Y:S01]  /*0f80*/  SHF.R.U32.HI R77, RZ, 0x4, R45 ;  /* 0x00000004ff4d7819 */ /* 0x000fe2000001162d */
[C---:B------:R-:W-:Y:S01]  /*0f90*/  VIADD R34, R24.reuse, 0x13 ;  /* 0x0000001318227836 */ /* 0x040fe20000000000 */
[----:B------:R-:W-:Y:S01]  /*0fa0*/  LOP3.LUT R9, R9, 0xffff, RZ, 0xc0, !PT ;  /* 0x0000ffff09097812 */ /* 0x000fe200078ec0ff */
[----:B------:R-:W-:Y:S01]  /*0fb0*/  IMAD R207, R29, 0x360, R6 ;  /* 0x000003601dcf7824 */ /* 0x000fe200078e0206 */
[----:B------:R-:W-:Y:S01]  /*0fc0*/  SHF.R.U32.HI R58, RZ, 0x4, R28 ;  /* 0x00000004ff3a7819 */ /* 0x000fe2000001161c */
[----:B------:R-:W-:Y:S01]  /*0fd0*/  IMAD R25, R21, 0x7, RZ ;  /* 0x0000000715197824 */ /* 0x000fe200078e02ff */
[----:B------:R-:W-:Y:S01]  /*0fe0*/  SHF.R.U32.HI R64, RZ, 0x4, R34 ;  /* 0x00000004ff407819 */ /* 0x000fe20000011622 */
[----:B------:R-:W-:Y:S01]  /*0ff0*/  VIADD R26, R24, 0x8 ;  /* 0x00000008181a7836 */ /* 0x000fe20000000000 */
[----:B------:R-:W-:Y:S01]  /*1000*/  SHF.R.U32.HI R115, RZ, 0x4, R97 ;  /* 0x00000004ff737819 */ /* 0x000fe20000011661 */
[----:B------:R-:W-:Y:S01]  /*1010*/  IMAD R208, R27, 0x360, R6 ;  /* 0x000003601bd07824 */ /* 0x000fe200078e0206 */
[----:B------:R-:W-:Y:S01]  /*1020*/  SHF.R.U32.HI R99, RZ, 0x4, R35 ;  /* 0x00000004ff637819 */ /* 0x000fe20000011623 */
[----:B------:R-:W-:Y:S01]  /*1030*/  IMAD R8, R8, 0x9, RZ ;  /* 0x0000000908087824 */ /* 0x000fe200078e02ff */
[----:B------:R-:W-:Y:S01]  /*1040*/  SHF.R.U32.HI R57, RZ, 0x4, R26 ;  /* 0x00000004ff397819 */ /* 0x000fe2000001161a */
[----:B------:R-:W-:Y:S01]  /*1050*/  IMAD.IADD R214, R214, 0x1, R7 ;  /* 0x00000001d6d67824 */ /* 0x000fe200078e0207 */
[----:B------:R-:W-:Y:S01]  /*1060*/  PRMT R7, R18, 0x9910, RZ ;  /* 0x0000991012077816 */ /* 0x000fe200000000ff */
[----:B------:R-:W-:Y:S01]  /*1070*/  VIADD R29, R24, 0x3 ;  /* 0x00000003181d7836 */ /* 0x000fe20000000000 */
[----:B------:R-:W-:Y:S01]  /*1080*/  LOP3.LUT R49, R35, 0xf, RZ, 0xc0, !PT ;  /* 0x0000000f23317812 */ /* 0x000fe200078ec0ff */
[----:B------:R-:W-:Y:S01]  /*1090*/  IMAD.IADD R111, R111, 0x1, R30 ;  /* 0x000000016f6f7824 */ /* 0x000fe200078e021e */
[----:B------:R-:W-:Y:S01]  /*10a0*/  LOP3.LUT R28, R56, 0xf, R35, 0xf8, !PT ;  /* 0x0000000f381c7812 */ /* 0x000fe200078ef823 */
[C---:B------:R-:W-:Y:S01]  /*10b0*/  VIADD R27, R24.reuse, 0x2 ;  /* 0x00000002181b7836 */ /* 0x040fe20000000000 */
[--C-:B------:R-:W-:Y:S01]  /*10c0*/  SHF.R.U32.HI R102, RZ, 0x4, R59.reuse ;  /* 0x00000004ff667819 */ /* 0x100fe2000001163b */
[--C-:B------:R-:W-:Y:S01]  /*10d0*/  IMAD R206, R31, 0x360, R6.reuse ;  /* 0x000003601fce7824 */ /* 0x100fe200078e0206 */
[C---:B------:R-:W-:Y:S01]  /*10e0*/  IADD3 R31, PT, PT, R24.reuse, 0x4, RZ ;  /* 0x00000004181f7810 */ /* 0x040fe20007ffe0ff */
[C---:B------:R-:W-:Y:S01]  /*10f0*/  VIADD R30, R24.reuse, 0x11 ;  /* 0x00000011181e7836 */ /* 0x040fe20000000000 */
[----:B------:R-:W-:Y:S01]  /*1100*/  LOP3.LUT R61, R59, 0xf, RZ, 0xc0, !PT ;  /* 0x0000000f3b3d7812 */ /* 0x000fe200078ec0ff */
[----:B------:R-:W-:Y:S01]  /*1110*/  IMAD R205, R33, 0x360, R6 ;  /* 0x0000036021cd7824 */ /* 0x000fe200078e0206 */
[----:B------:R-:W-:Y:S01]  /*1120*/  LOP3.LUT R33, R25, 0xf, RZ, 0xc0, !PT ;  /* 0x0000000f19217812 */ /* 0x000fe200078ec0ff */
[----:B------:R-:W-:Y:S01]  /*1130*/  VIADD R40, R24, 0x16 ;  /* 0x0000001618287836 */ /* 0x000fe20000000000 */
[----:B------:R-:W-:Y:S01]  /*1140*/  LOP3.LUT R34, R56, 0xf, R59, 0xf8, !PT ;  /* 0x0000000f38227812 */ /* 0x000fe200078ef83b */
[----:B------:R-:W-:Y:S01]  /*1150*/  VIADD R53, R24, 0x7 ;  /* 0x0000000718357836 */ /* 0x000fe20000000000 */
[----:B------:R-:W-:Y:S01]  /*1160*/  LOP3.LUT R8, R8, 0xffff, RZ, 0xc0, !PT ;  /* 0x0000ffff08087812 */ /* 0x000fe200078ec0ff */
[C---:B------:R-:W-:Y:S01]  /*1170*/  VIADD R69, R24.reuse, 0xd ;  /* 0x0000000d18457836 */ /* 0x040fe20000000000 */
[----:B------:R-:W-:Y:S01]  /*1180*/  SHF.R.U32.HI R66, RZ, 0x4, R36 ;  /* 0x00000004ff427819 */ /* 0x000fe20000011624 */
[C---:B------:R-:W-:Y:S01]  /*1190*/  VIADD R41, R24.reuse, 0x17 ;  /* 0x0000001718297836 */ /* 0x040fe20000000000 */
[----:B------:R-:W-:Y:S01]  /*11a0*/  SHF.R.U32.HI R75, RZ, 0x4, R43 ;  /* 0x00000004ff4b7819 */ /* 0x000fe2000001162b */
[----:B------:R-:W-:Y:S01]  /*11b0*/  VIADD R71, R24, 0xe ;  /* 0x0000000e18477836 */ /* 0x000fe20000000000 */
[----:B------:R-:W-:Y:S01]  /*11c0*/  SHF.R.U32.HI R83, RZ, 0x4, R51 ;  /* 0x00000004ff537819 */ /* 0x000fe20000011633 */
[----:B------:R-:W-:Y:S01]  /*11d0*/  IMAD.IADD R197, R197, 0x1, R32 ;  /* 0x00000001c5c57824 */ /* 0x000fe200078e0220 */
[----:B------:R-:W-:Y:S01]  /*11e0*/  SHF.R.U32.HI R118, RZ, 0x4, R100 ;  /* 0x00000004ff767819 */ /* 0x000fe20000011664 */
[----:B------:R-:W-:Y:S01]  /*11f0*/  IMAD R6, R32, 0x360, R6 ;  /* 0x0000036020067824 */ /* 0x000fe200078e0206 */
[--C-:B------:R-:W-:Y:S01]  /*1200*/  SHF.R.U32.HI R97, RZ, 0x4, R29.reuse ;  /* 0x00000004ff617819 */ /* 0x100fe2000001161d */
[C---:B------:R-:W-:Y:S01]  /*1210*/  VIADD R42, R24.reuse, 0x18 ;  /* 0x00000018182a7836 */ /* 0x040fe20000000000 */
[----:B------:R-:W-:Y:S01]  /*1220*/  LOP3.LUT R45, R29, 0xf, RZ, 0xc0, !PT ;  /* 0x0000000f1d2d7812 */ /* 0x000fe200078ec0ff */
[----:B------:R-:W-:Y:S01]  /*1230*/  VIADD R95, R24, 0x2e ;  /* 0x0000002e185f7836 */ /* 0x000fe20000000000 */
[----:B------:R-:W-:Y:S01]  /*1240*/  LOP3.LUT R26, R56, 0xf, R29, 0xf8, !PT ;  /* 0x0000000f381a7812 */ /* 0x000fe200078ef81d */
[C---:B------:R-:W-:Y:S01]  /*1250*/  VIADD R96, R24.reuse, 0x2f ;  /* 0x0000002f18607836 */ /* 0x040fe20000000000 */
[--C-:B------:R-:W-:Y:S01]  /*1260*/  SHF.R.U32.HI R103, RZ, 0x4, R63.reuse ;  /* 0x00000004ff677819 */ /* 0x100fe2000001163f */
[C---:B------:R-:W-:Y:S01]  /*1270*/  VIADD R25, R24.reuse, 0x1 ;  /* 0x0000000118197836 */ /* 0x040fe20000000000 */
[----:B------:R-:W-:Y:S01]  /*1280*/  LOP3.LUT R59, R63, 0xf, RZ, 0xc0, !PT ;  /* 0x0000000f3f3b7812 */ /* 0x000fe200078ec0ff */
[----:B------:R-:W-:Y:S01]  /*1290*/  VIADD R73, R24, 0xf ;  /* 0x0000000f18497836 */ /* 0x000fe20000000000 */
[----:B------:R-:W-:Y:S01]  /*12a0*/  LOP3.LUT R35, R56, 0xf, R63, 0xf8, !PT ;  /* 0x0000000f38237812 */ /* 0x000fe200078ef83f */
[----:B------:R-:W-:Y:S01]  /*12b0*/  IMAD R7, R7, 0x9, RZ ;  /* 0x0000000907077824 */ /* 0x000fe200078e02ff */
[----:B------:R-:W-:Y:S01]  /*12c0*/  SHF.R.U32.HI R79, RZ, 0x4, R47 ;  /* 0x00000004ff4f7819 */ /* 0x000fe2000001162f */
[C---:B------:R-:W-:Y:S01]  /*12d0*/  VIADD R32, R24.reuse, 0x12 ;  /* 0x0000001218207836 */ /* 0x040fe20000000000 */
[----:B------:R-:W-:Y:S01]  /*12e0*/  LOP3.LUT R43, R27, 0xf, RZ, 0xc0, !PT ;  /* 0x0000000f1b2b7812 */ /* 0x000fe200078ec0ff */
[C---:B------:R-:W-:Y:S01]  /*12f0*/  VIADD R44, R24.reuse, 0x1a ;  /* 0x0000001a182c7836 */ /* 0x040fe20000000000 */
[--C-:B------:R-:W-:Y:S01]  /*1300*/  SHF.R.U32.HI R100, RZ, 0x4, R37.reuse ;  /* 0x00000004ff647819 */ /* 0x100fe20000011625 */
[C---:B------:R-:W-:Y:S01]  /*1310*/  VIADD R48, R24.reuse, 0x1e ;  /* 0x0000001e18307836 */ /* 0x040fe20000000000 */
[----:B------:R-:W-:Y:S01]  /*1320*/  LOP3.LUT R51, R37, 0xf, RZ, 0xc0, !PT ;  /* 0x0000000f25337812 */ /* 0x000fe200078ec0ff */
[----:B------:R-:W-:Y:S01]  /*1330*/  VIADD R98, R24, 0x31 ;  /* 0x0000003118627836 */ /* 0x000fe20000000000 */
[----:B------:R-:W-:Y:S01]  /*1340*/  LOP3.LUT R29, R56, 0xf, R37, 0xf8, !PT ;  /* 0x0000000f381d7812 */ /* 0x000fe200078ef825 */
[----:B------:R-:W-:Y:S01]  /*1350*/  IMAD.IADD R211, R211, 0x1, R10 ;  /* 0x00000001d3d37824 */ /* 0x000fe200078e020a */
[--C-:B------:R-:W-:Y:S01]  /*1360*/  SHF.R.U32.HI R104, RZ, 0x4, R65.reuse ;  /* 0x00000004ff687819 */ /* 0x100fe20000011641 */
[C---:B------:R-:W-:Y:S01]  /*1370*/  VIADD R50, R24.reuse, 0x21 ;  /* 0x0000002118327836 */ /* 0x040fe20000000000 */
[----:B------:R-:W-:Y:S01]  /*1380*/  LOP3.LUT R63, R65, 0xf, RZ, 0xc0, !PT ;  /* 0x0000000f413f7812 */ /* 0x000fe200078ec0ff */
[----:B------:R-:W-:Y:S01]  /*1390*/  VIADD R52, R24, 0x23 ;  /* 0x0000002318347836 */ /* 0x000fe20000000000 */
[----:B------:R-:W-:Y:S01]  /*13a0*/  LOP3.LUT R36, R56, 0xf, R65, 0xf8, !PT ;  /* 0x0000000f38247812 */ /* 0x000fe200078ef841 */
[----:B------:R-:W-:Y:S01]  /*13b0*/  VIADD R88, R24, 0x27 ;  /* 0x0000002718587836 */ /* 0x000fe20000000000 */
[----:B------:R-:W-:Y:S01]  /*13c0*/  SHF.R.U32.HI R60, RZ, 0x4, R30 ;  /* 0x00000004ff3c7819 */ /* 0x000fe2000001161e */
[----:B------:R-:W-:Y:S01]  /*13d0*/  IMAD.IADD R212, R212, 0x1, R9 ;  /* 0x00000001d4d47824 */ /* 0x000fe200078e0209 */
[----:B------:R-:W-:Y:S01]  /*13e0*/  SHF.R.U32.HI R68, RZ, 0x4, R38 ;  /* 0x00000004ff447819 */ /* 0x000fe20000011626 */
[C---:B------:R-:W-:Y:S01]  /*13f0*/  VIADD R89, R24.reuse, 0x28 ;  /* 0x0000002818597836 */ /* 0x040fe20000000000 */
[----:B------:R-:W-:Y:S01]  /*1400*/  SHF.R.U32.HI R86, RZ, 0x4, R55 ;  /* 0x00000004ff567819 */ /* 0x000fe20000011637 */
[----:B------:R-:W-:Y:S01]  /*1410*/  IMAD.IADD R213, R213, 0x1, R8 ;  /* 0x00000001d5d57824 */ /* 0x000fe200078e0208 */
        /* <DEDUP_REMOVED lines=8> */
[----:B------:R-:W-:-:S02]  /*14a0*/  LOP3.LUT R37, R56, 0xf, R67, 0xf8, !PT ;  /* 0x0000000f38257812 */ /* 0x000fc400078ef843 */
[----:B------:R-:W-:Y:S02]  /*14b0*/  CS2R R14, SRZ ;  /* 0x00000000000e7805 */ /* 0x000fe4000001ff00 */
[----:B------:R-:W-:Y:S02]  /*14c0*/  PRMT R10, R20, 0x9910, RZ ;  /* 0x00009910140a7816 */ /* 0x000fe400000000ff */
[----:B------:R-:W-:Y:S02]  /*14d0*/  CS2R R16, SRZ ;  /* 0x0000000000107805 */ /* 0x000fe4000001ff00 */
[----:B------:R-:W-:Y:S02]  /*14e0*/  SHF.R.U32.HI R70, RZ, 0x4, R40 ;  /* 0x00000004ff467819 */ /* 0x000fe40000011628 */
[----:B------:R-:W-:Y:S02]  /*14f0*/  CS2R R18, SRZ ;  /* 0x0000000000127805 */ /* 0x000fe4000001ff00 */
[----:B------:R-:W-:Y:S01]  /*1500*/  SHF.R.U32.HI R101, RZ, 0x4, R53 ;  /* 0x00000004ff657819 */ /* 0x000fe20000011635 */
[----:B------:R-:W-:Y:S01]  /*1510*/  IMAD R10, R10, 0x9, RZ ;  /* 0x000000090a0a7824 */ /* 0x000fe200078e02ff */
[----:B------:R-:W-:-:S02]  /*1520*/  LOP3.LUT R55, R53, 0xf, RZ, 0xc0, !PT ;  /* 0x0000000f35377812 */ /* 0x000fc400078ec0ff */
[----:B------:R-:W-:Y:S02]  /*1530*/  CS2R R20, SRZ ;  /* 0x0000000000147805 */ /* 0x000fe4000001ff00 */
[----:B------:R-:W-:Y:S01]  /*1540*/  LOP3.LUT R30, R56, 0xf, R53, 0xf8, !PT ;  /* 0x0000000f381e7812 */ /* 0x000fe200078ef835 */
[----:B------:R-:W-:Y:S01]  /*1550*/  VIADD R198, R198, 0x1200 ;  /* 0x00001200c6c67836 */ /* 0x000fe20000000000 */
[--C-:B------:R-:W-:Y:S02]  /*1560*/  SHF.R.U32.HI R106, RZ, 0x4, R69.reuse ;  /* 0x00000004ff6a7819 */ /* 0x100fe40000011645 */
[----:B------:R-:W-:Y:S02]  /*1570*/  LOP3.LUT R67, R69, 0xf, RZ, 0xc0, !PT ;  /* 0x0000000f45437812 */ /* 0x000fe400078ec0ff */
[----:B------:R-:W-:Y:S02]  /*1580*/  LOP3.LUT R38, R56, 0xf, R69, 0xf8, !PT ;  /* 0x0000000f38267812 */ /* 0x000fe400078ef845 */
[----:B------:R-:W-:Y:S01]  /*1590*/  PRMT R9, R22, 0x9910, RZ ;  /* 0x0000991016097816 */ /* 0x000fe200000000ff */
[----:B------:R-:W-:Y:S01]  /*15a0*/  IMAD.MOV.U32 R22, RZ, RZ, RZ ;  /* 0x000000ffff167224 */ /* 0x000fe200078e00ff */
[----:B------:R-:W-:-:S02]  /*15b0*/  IADD3 R46, PT, PT, R24, 0x1c, RZ ;  /* 0x0000001c182e7810 */ /* 0x000fc40007ffe0ff */
[----:B------:R-:W-:Y:S01]  /*15c0*/  SHF.R.U32.HI R72, RZ, 0x4, R41 ;  /* 0x00000004ff487819 */ /* 0x000fe20000011629 */
[----:B------:R-:W-:Y:S01]  /*15d0*/  IMAD R9, R9, 0x9, RZ ;  /* 0x0000000909097824 */ /* 0x000fe200078e02ff */
[----:B------:R-:W-:Y:S02]  /*15e0*/  LOP3.LUT R53, R33, 0x8, RZ, 0x3c, !PT ;  /* 0x0000000821357812 */ /* 0x000fe400078e3cff */
[--C-:B------:R-:W-:Y:S02]  /*15f0*/  SHF.R.U32.HI R107, RZ, 0x4, R71.reuse ;  /* 0x00000004ff6b7819 */ /* 0x100fe40000011647 */
[----:B------:R-:W-:Y:S02]  /*1600*/  LOP3.LUT R69, R71, 0xf, RZ, 0xc0, !PT ;  /* 0x0000000f47457812 */ /* 0x000fe400078ec0ff */
[----:B------:R-:W-:Y:S02]  /*1610*/  LOP3.LUT R40, R56, 0xf, R71, 0xf8, !PT ;  /* 0x0000000f38287812 */ /* 0x000fe400078ef847 */
[----:B------:R-:W-:-:S02]  /*1620*/  IADD3 R54, PT, PT, R24, 0x24, RZ ;  /* 0x0000002418367810 */ /* 0x000fc40007ffe0ff */
[----:B------:R-:W-:Y:S02]  /*1630*/  IADD3 R92, PT, PT, R24, 0x2b, RZ ;  /* 0x0000002b185c7810 */ /* 0x000fe40007ffe0ff */
[----:B------:R-:W-:Y:S02]  /*1640*/  SHF.R.U32.HI R39, RZ, 0x4, R24 ;  /* 0x00000004ff277819 */ /* 0x000fe40000011618 */
[----:B------:R-:W-:Y:S01]  /*1650*/  SHF.R.U32.HI R74, RZ, 0x4, R42 ;  /* 0x00000004ff4a7819 */ /* 0x000fe2000001162a */
[----:B------:R-:W-:Y:S01]  /*1660*/  IMAD.IADD R42, R56, 0x1, R43 ;  /* 0x00000001382a7824 */ /* 0x000fe200078e022b */
[----:B------:R-:W-:Y:S02]  /*1670*/  SHF.R.U32.HI R109, RZ, 0x4, R95 ;  /* 0x00000004ff6d7819 */ /* 0x000fe4000001165f */
[----:B------:R-:W-:Y:S02]  /*1680*/  SHF.R.U32.HI R113, RZ, 0x4, R96 ;  /* 0x00000004ff717819 */ /* 0x000fe40000011660 */
[----:B------:R-:W-:-:S02]  /*1690*/  LOP3.LUT R41, R25, 0xf, RZ, 0xc0, !PT ;  /* 0x0000000f19297812 */ /* 0x000fc400078ec0ff */
[----:B------:R-:W-:Y:S02]  /*16a0*/  LOP3.LUT R71, R73, 0xf, RZ, 0xc0, !PT ;  /* 0x0000000f49477812 */ /* 0x000fe400078ec0ff */
[----:B------:R-:W-:Y:S01]  /*16b0*/  LOP3.LUT R8, R7, 0xffff, RZ, 0xc0, !PT ;  /* 0x0000ffff07087812 */ /* 0x000fe200078ec0ff */
[----:B------:R-:W-:Y:S01]  /*16c0*/  IMAD R7, R11, 0x9, RZ ;  /* 0x000000090b077824 */ /* 0x000fe200078e02ff */
[----:B------:R-:W-:Y:S01]  /*16d0*/  SHF.R.U32.HI R62, RZ, 0x4, R32 ;  /* 0x00000004ff3e7819 */ /* 0x000fe20000011620 */
[----:B------:R-:W-:Y:S01]  /*16e0*/  IMAD R11, R12, 0x9, RZ ;  /* 0x000000090c0b7824 */ /* 0x000fe200078e02ff */
[----:B------:R-:W-:Y:S01]  /*16f0*/  SHF.R.U32.HI R76, RZ, 0x4, R44 ;  /* 0x00000004ff4c7819 */ /* 0x000fe2000001162c */
[C---:B------:R-:W-:Y:S01]  /*1700*/  IMAD.IADD R44, R56.reuse, 0x1, R47 ;  /* 0x00000001382c7824 */ /* 0x040fe200078e022f */
[----:B------:R-:W-:Y:S01]  /*1710*/  SHF.R.U32.HI R80, RZ, 0x4, R48 ;  /* 0x00000004ff507819 */ /* 0x000fe20000011630 */
[C---:B------:R-:W-:Y:S01]  /*1720*/  IMAD.IADD R47, R56.reuse, 0x1, R55 ;  /* 0x00000001382f7824 */ /* 0x040fe200078e0237 */
[----:B------:R-:W-:Y:S01]  /*1730*/  SHF.R.U32.HI R116, RZ, 0x4, R98 ;  /* 0x00000004ff747819 */ /* 0x000fe20000011662 */
[C---:B------:R-:W-:Y:S01]  /*1740*/  IMAD.IADD R32, R56.reuse, 0x1, R33 ;  /* 0x0000000138207824 */ /* 0x040fe200078e0221 */
[----:B------:R-:W-:Y:S01]  /*1750*/  SHF.R.U32.HI R95, RZ, 0x4, R25 ;  /* 0x00000004ff5f7819 */ /* 0x000fe20000011619 */
[C---:B------:R-:W-:Y:S01]  /*1760*/  IMAD.IADD R48, R56.reuse, 0x1, R53 ;  /* 0x0000000138307824 */ /* 0x040fe200078e0235 */
[C---:B------:R-:W-:Y:S01]  /*1770*/  LOP3.LUT R24, R56.reuse, 0xf, R25, 0xf8, !PT ;  /* 0x0000000f38187812 */ /* 0x040fe200078ef819 */
[C---:B------:R-:W-:Y:S01]  /*1780*/  IMAD.IADD R41, R56.reuse, 0x1, R41 ;  /* 0x0000000138297824 */ /* 0x040fe200078e0229 */
[----:B------:R-:W-:Y:S01]  /*1790*/  SHF.R.U32.HI R96, RZ, 0x4, R27 ;  /* 0x00000004ff607819 */ /* 0x000fe2000001161b */
[C---:B------:R-:W-:Y:S01]  /*17a0*/  IMAD.IADD R53, R56.reuse, 0x1, R67 ;  /* 0x0000000138357824 */ /* 0x040fe200078e0243 */
[----:B------:R-:W-:Y:S01]  /*17b0*/  SHF.R.U32.HI R82, RZ, 0x4, R50 ;  /* 0x00000004ff527819 */ /* 0x000fe20000011632 */
[C---:B------:R-:W-:Y:S01]  /*17c0*/  IMAD.IADD R50, R56.reuse, 0x1, R59 ;  /* 0x0000000138327824 */ /* 0x040fe200078e023b */
[----:B------:R-:W-:Y:S01]  /*17d0*/  SHF.R.U32.HI R84, RZ, 0x4, R52 ;  /* 0x00000004ff547819 */ /* 0x000fe20000011634 */
[C---:B------:R-:W-:Y:S01]  /*17e0*/  IMAD.IADD R52, R56.reuse, 0x1, R65 ;  /* 0x0000000138347824 */ /* 0x040fe200078e0241 */
[----:B------:R-:W-:Y:S01]  /*17f0*/  SHF.R.U32.HI R88, RZ, 0x4, R88 ;  /* 0x00000004ff587819 */ /* 0x000fe20000011658 */
[----:B------:R-:W-:Y:S01]  /*1800*/  IMAD.IADD R209, R209, 0x1, R8 ;  /* 0x00000001d1d17824 */ /* 0x000fe200078e0208 */
[----:B------:R-:W-:-:S02]  /*1810*/  LOP3.LUT R25, R56, 0xf, R27, 0xf8, !PT ;  /* 0x0000000f38197812 */ /* 0x000fc400078ef81b */
[----:B------:R-:W-:Y:S02]  /*1820*/  CS2R R12, SRZ ;  /* 0x00000000000c7805 */ /* 0x000fe4000001ff00 */
[----:B------:R-:W-:Y:S02]  /*1830*/  SHF.R.U32.HI R98, RZ, 0x4, R31 ;  /* 0x00000004ff627819 */ /* 0x000fe4000001161f */
[C---:B------:R-:W-:Y:S01]  /*1840*/  IADD3 R43, PT, PT, R56.reuse, R45, RZ ;  /* 0x0000002d382b7210 */ /* 0x040fe20007ffe0ff */
[C---:B------:R-:W-:Y:S01]  /*1850*/  IMAD.IADD R45, R56.reuse, 0x1, R49 ;  /* 0x00000001382d7824 */ /* 0x040fe200078e0231 */
[----:B------:R-:W-:Y:S01]  /*1860*/  SHF.R.U32.HI R78, RZ, 0x4, R46 ;  /* 0x00000004ff4e7819 */ /* 0x000fe2000001162e */
[C---:B------:R-:W-:Y:S01]  /*1870*/  IMAD.IADD R46, R56.reuse, 0x1, R51 ;  /* 0x00000001382e7824 */ /* 0x040fe200078e0233 */
[C---:B------:R-:W-:Y:S01]  /*1880*/  LOP3.LUT R27, R56.reuse, 0xf, R31, 0xf8, !PT ;  /* 0x0000000f381b7812 */ /* 0x040fe200078ef81f */
[----:B------:R-:W-:Y:S01]  /*1890*/  IMAD.IADD R51, R56, 0x1, R63 ;  /* 0x0000000138337824 */ /* 0x000fe200078e023f */
[----:B0-----:R-:W-:-:S02]  /*18a0*/  SHF.L.U32 R23, R23, 0x2, RZ ;  /* 0x0000000217177819 */ /* 0x001fc400000006ff */
[----:B------:R-:W-:Y:S01]  /*18b0*/  SHF.R.U32.HI R85, RZ, 0x4, R54 ;  /* 0x00000004ff557819 */ /* 0x000fe20000011636 */
[C---:B------:R-:W-:Y:S01]  /*18c0*/  IMAD.IADD R54, R56.reuse, 0x1, R69 ;  /* 0x0000000138367824 */ /* 0x040fe200078e0245 */
[----:B------:R-:W-:Y:S02]  /*18d0*/  SHF.R.U32.HI R89, RZ, 0x4, R89 ;  /* 0x00000004ff597819 */ /* 0x000fe40000011659 */
[----:B------:R-:W-:Y:S02]  /*18e0*/  LOP3.LUT R31, R33, R56, RZ, 0xfc, !PT ;  /* 0x00000038211f7212 */ /* 0x000fe400078efcff */
[----:B------:R-:W-:Y:S02]  /*18f0*/  LOP3.LUT R39, R39, 0x3, RZ, 0xc0, !PT ;  /* 0x0000000327277812 */ /* 0x000fe400078ec0ff */
[C---:B------:R-:W-:Y:S02]  /*1900*/  IADD3 R49, PT, PT, R56.reuse, R61, RZ ;  /* 0x0000003d38317210 */ /* 0x040fe40007ffe0ff */
[----:B------:R-:W-:-:S02]  /*1910*/  IADD3 R55, PT, PT, R56, R71, RZ ;  /* 0x0000004738377210 */ /* 0x000fc40007ffe0ff */
[----:B------:R-:W-:Y:S02]  /*1920*/  LOP3.LUT R59, R60, 0x3, RZ, 0xc0, !PT ;  /* 0x000000033c3b7812 */ /* 0x000fe400078ec0ff */
[----:B------:R-:W-:Y:S02]  /*1930*/  LOP3.LUT R65, R72, 0x3, RZ, 0xc0, !PT ;  /* 0x0000000348417812 */ /* 0x000fe400078ec0ff */
[----:B------:R-:W-:Y:S02]  /*1940*/  SHF.R.U32.HI R90, RZ, 0x4, R90 ;  /* 0x00000004ff5a7819 */ /* 0x000fe4000001165a */
[----:B------:R-:W-:Y:S02]  /*1950*/  SHF.R.U32.HI R91, RZ, 0x4, R91 ;  /* 0x00000004ff5b7819 */ /* 0x000fe4000001165b */
[----:B------:R-:W-:Y:S02]  /*1960*/  SHF.R.U32.HI R92, RZ, 0x4, R92 ;  /* 0x00000004ff5c7819 */ /* 0x000fe4000001165c */
[----:B------:R-:W-:-:S02]  /*1970*/  SHF.R.U32.HI R93, RZ, 0x4, R93 ;  /* 0x00000004ff5d7819 */ /* 0x000fc4000001165d */
[----:B------:R-:W-:Y:S02]  /*1980*/  SHF.R.U32.HI R94, RZ, 0x4, R94 ;  /* 0x00000004ff5e7819 */ /* 0x000fe4000001165e */
[----:B------:R-:W-:Y:S02]  /*1990*/  LOP3.LUT R33, R56, 0x8, R33, 0xf6, !PT ;  /* 0x0000000838217812 */ /* 0x000fe400078ef621 */
[----:B------:R-:W-:Y:S02]  /*19a0*/  LOP3.LUT R60, R62, 0x3, RZ, 0xc0, !PT ;  /* 0x000000033e3c7812 */ /* 0x000fe400078ec0ff */
[----:B------:R-:W-:Y:S02]  /*19b0*/  LOP3.LUT R61, R64, 0x3, RZ, 0xc0, !PT ;  /* 0x00000003403d7812 */ /* 0x000fe400078ec0ff */
[----:B------:R-:W-:Y:S02]  /*19c0*/  LOP3.LUT R71, R79, 0x3, RZ, 0xc0, !PT ;  /* 0x000000034f477812 */ /* 0x000fe400078ec0ff */
[----:B------:R-:W-:-:S02]  /*19d0*/  LOP3.LUT R72, R80, 0x3, RZ, 0xc0, !PT ;  /* 0x0000000350487812 */ /* 0x000fc400078ec0ff */
[----:B------:R-:W-:Y:S02]  /*19e0*/  LOP3.LUT R95, R95, 0x3, RZ, 0xc0, !PT ;  /* 0x000000035f5f7812 */ /* 0x000fe400078ec0ff */
[----:B------:R-:W-:Y:S02]  /*19f0*/  LOP3.LUT R96, R96, 0x3, RZ, 0xc0, !PT ;  /* 0x0000000360607812 */ /* 0x000fe400078ec0ff */
[--C-:B------:R-:W-:Y:S02]  /*1a00*/  LOP3.LUT R56, R56, 0xf, R73.reuse, 0xf8, !PT ;  /* 0x0000000f38387812 */ /* 0x100fe400078ef849 */
[----:B------:R-:W-:Y:S02]  /*1a10*/  SHF.R.U32.HI R108, RZ, 0x4, R73 ;  /* 0x00000004ff6c7819 */ /* 0x000fe40000011649 */
[----:B------:R-:W-:Y:S02]  /*1a20*/  LOP3.LUT R62, R66, 0x3, RZ, 0xc0, !PT ;  /* 0x00000003423e7812 */ /* 0x000fe400078ec0ff */
[----:B------:R-:W-:-:S02]  /*1a30*/  LOP3.LUT R63, R68, 0x3, RZ, 0xc0, !PT ;  /* 0x00000003443f7812 */ /* 0x000fc400078ec0ff */
[----:B------:R-:W-:Y:S02]  /*1a40*/  LOP3.LUT R64, R70, 0x3, RZ, 0xc0, !PT ;  /* 0x0000000346407812 */ /* 0x000fe400078ec0ff */
[----:B------:R-:W-:Y:S02]  /*1a50*/  LOP3.LUT R79, R87, 0x3, RZ, 0xc0, !PT ;  /* 0x00000003574f7812 */ /* 0x000fe400078ec0ff */
[----:B------:R-:W-:Y:S02]  /*1a60*/  LOP3.LUT R80, R88, 0x3, RZ, 0xc0, !PT ;  /* 0x0000000358507812 */ /* 0x000fe400078ec0ff */
[----:B------:R-:W-:Y:S02]  /*1a70*/  LOP3.LUT R97, R97, 0x3, RZ, 0xc0, !PT ;  /* 0x0000000361617812 */ /* 0x000fe400078ec0ff */
        /* <DEDUP_REMOVED lines=15> */
[----:B------:R-:W-:Y:S01]  /*1b70*/  LOP3.LUT R8, R11, 0xffff, RZ, 0xc0, !PT ;  /* 0x0000ffff0b087812 */ /* 0x000fe200078ec0ff */
[----:B------:R-:W-:Y:S01]  /*1b80*/  IMAD.IADD R207, R207, 0x1, R10 ;  /* 0x00000001cfcf7824 */ /* 0x000fe200078e020a */
[----:B------:R-:W-:Y:S01]  /*1b90*/  LOP3.LUT R74, R82, 0x3, RZ, 0xc0, !PT ;  /* 0x00000003524a7812 */ /* 0x000fe200078ec0ff */
[----:B------:R-:W-:Y:S01]  /*1ba0*/  IMAD.IADD R206, R206, 0x1, R7 ;  /* 0x00000001cece7824 */ /* 0x000fe200078e0207 */
[----:B------:R-:W-:Y:S01]  /*1bb0*/  LOP3.LUT R75, R83, 0x3, RZ, 0xc0, !PT ;  /* 0x00000003534b7812 */ /* 0x000fe200078ec0ff */
[----:B------:R-:W-:Y:S01]  /*1bc0*/  IMAD.IADD R205, R205, 0x1, R8 ;  /* 0x00000001cdcd7824 */ /* 0x000fe200078e0208 */
[----:B------:R-:W-:Y:S01]  /*1bd0*/  LOP3.LUT R76, R84, 0x3, RZ, 0xc0, !PT ;  /* 0x00000003544c7812 */ /* 0x000fe200078ec0ff */
[----:B------:R-:W-:Y:S01]  /*1be0*/  IMAD.MOV.U32 R7, RZ, RZ, RZ ;  /* 0x000000ffff077224 */ /* 0x000fe200078e00ff */
[----:B------:R-:W-:-:S02]  /*1bf0*/  LOP3.LUT R77, R85, 0x3, RZ, 0xc0, !PT ;  /* 0x00000003554d7812 */ /* 0x000fc400078ec0ff */
[----:B------:R-:W-:Y:S02]  /*1c00*/  CS2R R10, SRZ ;  /* 0x00000000000a7805 */ /* 0x000fe4000001ff00 */
[----:B------:R-:W-:Y:S02]  /*1c10*/  LOP3.LUT R78, R86, 0x3, RZ, 0xc0, !PT ;  /* 0x00000003564e7812 */ /* 0x000fe400078ec0ff */
[----:B------:R-:W-:Y:S02]  /*1c20*/  LOP3.LUT R81, R89, 0x3, RZ, 0xc0, !PT ;  /* 0x0000000359517812 */ /* 0x000fe400078ec0ff */
[----:B------:R-:W-:Y:S02]  /*1c30*/  LOP3.LUT R102, R102, 0x3, RZ, 0xc0, !PT ;  /* 0x0000000366667812 */ /* 0x000fe400078ec0ff */
[----:B------:R-:W-:Y:S02]  /*1c40*/  LOP3.LUT R103, R103, 0x3, RZ, 0xc0, !PT ;  /* 0x0000000367677812 */ /* 0x000fe400078ec0ff */
[----:B------:R-:W-:-:S02]  /*1c50*/  LOP3.LUT R104, R104, 0x3, RZ, 0xc0, !PT ;  /* 0x0000000368687812 */ /* 0x000fc400078ec0ff */
[----:B------:R-:W-:Y:S02]  /*1c60*/  LOP3.LUT R201, R114, 0x3, RZ, 0xc0, !PT ;  /* 0x0000000372c97812 */ /* 0x000fe400078ec0ff */
[----:B------:R-:W-:Y:S02]  /*1c70*/  LOP3.LUT R109, R23, 0x3, R114, 0xf8, !PT ;  /* 0x00000003176d7812 */ /* 0x000fe400078ef872 */
[----:B------:R-:W-:Y:S02]  /*1c80*/  LOP3.LUT R113, R39, R23, RZ, 0xfc, !PT ;  /* 0x0000001727717212 */ /* 0x000fe400078efcff */
[----:B------:R-:W-:Y:S02]  /*1c90*/  PLOP3.LUT P5, PT, P5, P6, PT, 0xf8, 0x8f ;  /* 0x00000000008f781c */ /* 0x000fe40002fadf70 */
        /* <DEDUP_REMOVED lines=10> */
[-C--:B------:R-:W-:Y:S02]  /*1d40*/  LOP3.LUT R114, R95, R23.reuse, RZ, 0xfc, !PT ;  /* 0x000000175f727212 */ /* 0x080fe400078efcff */
[----:B------:R-:W-:Y:S02]  /*1d50*/  LOP3.LUT R113, R96, R23, RZ, 0xfc, !PT ;  /* 0x0000001760717212 */ /* 0x000fe400078efcff */
[----:B------:R-:W-:Y:S02]  /*1d60*/  PRMT R200, R111, 0x9910, RZ ;  /* 0x000099106fc87816 */ /* 0x000fe400000000ff */
[----:B------:R-:W-:-:S02]  /*1d70*/  PRMT R199, R110, 0x9910, RZ ;  /* 0x000099106ec77816 */ /* 0x000fc400000000ff */
[----:B------:R-:W-:Y:S01]  /*1d80*/  LOP3.LUT R58, R58, 0x3, RZ, 0xc0, !PT ;  /* 0x000000033a3a7812 */ /* 0x000fe200078ec0ff */
[----:B------:R-:W-:Y:S01]  /*1d90*/  IMAD R200, R200, 0x9, RZ ;  /* 0x00000009c8c87824 */ /* 0x000fe200078e02ff */
[----:B------:R-:W-:Y:S01]  /*1da0*/  LOP3.LUT R90, R116, 0x3, RZ, 0xc0, !PT ;  /* 0x00000003745a7812 */ /* 0x000fe200078ec0ff */
[----:B------:R-:W-:Y:S01]  /*1db0*/  IMAD R199, R199, 0x9, RZ ;  /* 0x00000009c7c77824 */ /* 0x000fe200078e02ff */
[----:B------:R-:W-:Y:S02]  /*1dc0*/  LOP3.LUT R91, R117, 0x3, RZ, 0xc0, !PT ;  /* 0x00000003755b7812 */ /* 0x000fe400078ec0ff */
[----:B------:R-:W-:Y:S02]  /*1dd0*/  LOP3.LUT R92, R118, 0x3, RZ, 0xc0, !PT ;  /* 0x00000003765c7812 */ /* 0x000fe400078ec0ff */
[----:B------:R-:W-:Y:S02]  /*1de0*/  LOP3.LUT R93, R119, 0x3, RZ, 0xc0, !PT ;  /* 0x00000003775d7812 */ /* 0x000fe400078ec0ff */
[----:B------:R-:W-:-:S02]  /*1df0*/  LOP3.LUT R94, R120, 0x3, RZ, 0xc0, !PT ;  /* 0x00000003785e7812 */ /* 0x000fc400078ec0ff */
[----:B------:R-:W-:Y:S02]  /*1e00*/  LOP3.LUT R108, R108, 0x3, RZ, 0xc0, !PT ;  /* 0x000000036c6c7812 */ /* 0x000fe400078ec0ff */
[-C--:B------:R-:W-:Y:S02]  /*1e10*/  LOP3.LUT R115, R97, R23.reuse, RZ, 0xfc, !PT ;  /* 0x0000001761737212 */ /* 0x080fe400078efcff */
[-C--:B------:R-:W-:Y:S02]  /*1e20*/  LOP3.LUT R114, R98, R23.reuse, RZ, 0xfc, !PT ;  /* 0x0000001762727212 */ /* 0x080fe400078efcff */
[-C--:B------:R-:W-:Y:S02]  /*1e30*/  LOP3.LUT R113, R99, R23.reuse, RZ, 0xfc, !PT ;  /* 0x0000001763717212 */ /* 0x080fe400078efcff */
[-C--:B------:R-:W-:Y:S02]  /*1e40*/  LOP3.LUT R115, R100, R23.reuse, RZ, 0xfc, !PT ;  /* 0x0000001764737212 */ /* 0x080fe400078efcff */
[----:B------:R-:W-:-:S02]  /*1e50*/  LOP3.LUT R114, R101, R23, RZ, 0xfc, !PT ;  /* 0x0000001765727212 */ /* 0x000fc400078efcff */
[-C--:B------:R-:W-:Y:S02]  /*1e60*/  LOP3.LUT R113, R57, R23.reuse, RZ, 0xfc, !PT ;  /* 0x0000001739717212 */ /* 0x080fe400078efcff */
[-C--:B------:R-:W-:Y:S02]  /*1e70*/  LOP3.LUT R115, R102, R23.reuse, RZ, 0xfc, !PT ;  /* 0x0000001766737212 */ /* 0x080fe400078efcff */
[-C--:B------:R-:W-:Y:S02]  /*1e80*/  LOP3.LUT R114, R103, R23.reuse, RZ, 0xfc, !PT ;  /* 0x0000001767727212 */ /* 0x080fe400078efcff */
[----:B------:R-:W-:Y:S02]  /*1e90*/  LOP3.LUT R113, R104, R23, RZ, 0xfc, !PT ;  /* 0x0000001768717212 */ /* 0x000fe400078efcff */
[----:B------:R-:W-:Y:S02]  /*1ea0*/  P2R R203, PR, RZ, 0x20 ;  /* 0x00000020ffcb7803 */ /* 0x000fe40000000000 */
[----:B------:R-:W-:-:S02]  /*1eb0*/  IADD3 R208, PT, PT, R208, R9, RZ ;  /* 0x00000009d0d07210 */ /* 0x000fc40007ffe0ff */
[----:B------:R-:W-:Y:S02]  /*1ec0*/  CS2R R8, SRZ ;  /* 0x0000000000087805 */ /* 0x000fe4000001ff00 */
[-C--:B------:R-:W-:Y:S02]  /*1ed0*/  LOP3.LUT R115, R105, R23.reuse, RZ, 0xfc, !PT ;  /* 0x0000001769737212 */ /* 0x080fe400078efcff */
[-C--:B------:R-:W-:Y:S02]  /*1ee0*/  LOP3.LUT R114, R106, R23.reuse, RZ, 0xfc, !PT ;  /* 0x000000176a727212 */ /* 0x080fe400078efcff */
[----:B------:R-:W-:Y:S02]  /*1ef0*/  LOP3.LUT R113, R107, R23, RZ, 0xfc, !PT ;  /* 0x000000176b717212 */ /* 0x000fe400078efcff */
[----:B------:R-:W-:Y:S02]  /*1f00*/  LOP3.LUT R238, R39, 0x2, RZ, 0x3c, !PT ;  /* 0x0000000227ee7812 */ /* 0x000fe400078e3cff */
[----:B------:R-:W-:-:S02]  /*1f10*/  LOP3.LUT R204, R23, 0x2, R39, 0xf6, !PT ;  /* 0x0000000217cc7812 */ /* 0x000fc400078ef627 */
[-C--:B------:R-:W-:Y:S02]  /*1f20*/  LOP3.LUT R115, R108, R23.reuse, RZ, 0xfc, !PT ;  /* 0x000000176c737212 */ /* 0x080fe400078efcff */
        /* <DEDUP_REMOVED lines=36> */
[----:B------:R-:W-:Y:S02]  /*2170*/  LOP3.LUT R217, R94, R23, RZ, 0xfc, !PT ;  /* 0x000000175ed97212 */ /* 0x000fe400078efcff */
[----:B-1----:R-:W-:-:S13]  /*2180*/  ISETP.GT.U32.AND P5, PT, R197, 0xf, PT ;  /* 0x0000000fc500780c */ /* 0x002fda0003fa4070 */
.L_x_26:
[----:B0-----:R-:W0:Y:S01]  /*2190*/  S2R R110, SR_TID.Z ;  /* 0x00000000006e7919 */ /* 0x001e220000002300 */
[----:B------:R-:W-:Y:S01]  /*21a0*/  IMAD.MOV.U32 R115, RZ, RZ, 0x70 ;  /* 0x00000070ff737424 */ /* 0x000fe200078e00ff */
[----:B------:R-:W-:Y:S01]  /*21b0*/  UPLOP3.LUT UP1, UPT, UPT, UPT, UP0, 0x80, 0x8 ;  /* 0x000000000008789c */ /* 0x000fe20003f2f000 */
[----:B------:R-:W0:Y:S01]  /*21c0*/  S2R R111, SR_TID.Y ;  /* 0x00000000006f7919 */ /* 0x000e220000002200 */
[----:B------:R-:W-:Y:S01]  /*21d0*/  UMOV UR4, URZ ;  /* 0x000000ff00047c82 */ /* 0x000fe20008000000 */
[----:B------:R-:W1:Y:S01]  /*21e0*/  S2R R114, SR_TID.X ;  /* 0x0000000000727919 */ /* 0x000e620000002100 */
[----:B------:R-:W2:Y:S01]  /*21f0*/  S2R R113, SR_CTAID.Y ;  /* 0x0000000000717919 */ /* 0x000ea20000002600 */
[----:B0-----:R-:W-:Y:S02]  /*2200*/  IMAD R110, R110, 0x4, R111 ;  /* 0x000000046e6e7824 */ /* 0x001fe400078e026f */
[----:B-1----:R-:W-:Y:S02]  /*2210*/  IMAD R111, R114, 0x37, RZ ;  /* 0x00000037726f7824 */ /* 0x002fe400078e02ff */
[----:B--2---:R-:W-:-:S02]  /*2220*/  IMAD R110, R110, 0x2a, R113 ;  /* 0x0000002a6e6e7824 */ /* 0x004fc400078e0271 */
[C---:B------:R-:W-:Y:S02]  /*2230*/  VIADD R114, R111.reuse, 0x8 ;  /* 0x000000086f727836 */ /* 0x040fe40000000000 */
[C---:B------:R-:W-:Y:S02]  /*2240*/  VIADD R116, R111.reuse, 0x18 ;  /* 0x000000186f747836 */ /* 0x040fe40000000000 */
[----:B------:R-:W-:Y:S01]  /*2250*/  IMAD R110, R110, R115, -0x1d ;  /* 0xffffffe36e6e7424 */ /* 0x000fe200078e0273 */
[----:B------:R-:W-:Y:S01]  /*2260*/  SHF.R.U32.HI R114, RZ, 0x6, R114 ;  /* 0x00000006ff727819 */ /* 0x000fe20000011672 */
[C---:B------:R-:W-:Y:S01]  /*2270*/  VIADD R118, R111.reuse, 0x28 ;  /* 0x000000286f767836 */ /* 0x040fe20000000000 */
[----:B------:R-:W-:Y:S01]  /*2280*/  SHF.R.U32.HI R116, RZ, 0x6, R116 ;  /* 0x00000006ff747819 */ /* 0x000fe20000011674 */
[--C-:B------:R-:W-:Y:S01]  /*2290*/  IMAD.IADD R153, R48, 0x1, R110.reuse ;  /* 0x0000000130997824 */ /* 0x100fe200078e026e */
[-C--:B------:R-:W-:Y:S01]  /*22a0*/  IADD3 R149, PT, PT, R52, R110.reuse, RZ ;  /* 0x0000006e34957210 */ /* 0x080fe20007ffe0ff */
[----:B------:R-:W-:Y:S01]  /*22b0*/  IMAD.IADD R151, R50, 0x1, R110 ;  /* 0x0000000132977824 */ /* 0x000fe200078e026e */
[----:B------:R-:W-:Y:S01]  /*22c0*/  SHF.R.U32.HI R118, RZ, 0x6, R118 ;  /* 0x00000006ff767819 */ /* 0x000fe20000011676 */
[--C-:B------:R-:W-:Y:S01]  /*22d0*/  IMAD R185, R114, 0x310, R153.reuse ;  /* 0x0000031072b97824 */ /* 0x100fe200078e0299 */
[----:B------:R-:W-:Y:S01]  /*22e0*/  IADD3 R115, PT, PT, R111, 0x27, RZ ;  /* 0x000000276f737810 */ /* 0x000fe20007ffe0ff */
[----:B------:R-:W-:Y:S01]  /*22f0*/  IMAD R169, R116, 0x310, R153 ;  /* 0x0000031074a97824 */ /* 0x000fe200078e0299 */
[----:B------:R-:W-:Y:S01]  /*2300*/  IADD3 R131, PT, PT, R41, R110, RZ ;  /* 0x0000006e29837210 */ /* 0x000fe20007ffe0ff */
[C---:B------:R-:W-:Y:S01]  /*2310*/  VIADD R114, R111.reuse, 0xa ;  /* 0x0000000a6f727836 */ /* 0x040fe20000000000 */
[----:B------:R-:W-:Y:S01]  /*2320*/  SHF.R.U32.HI R115, RZ, 0x6, R115 ;  /* 0x00000006ff737819 */ /* 0x000fe20000011673 */
[----:B------:R-:W-:-:S02]  /*2330*/  VIADD R116, R111, 0x1a ;  /* 0x0000001a6f747836 */ /* 0x000fc40000000000 */
[----:B------:R-:W-:Y:S01]  /*2340*/  IMAD R153, R118, 0x310, R153 ;  /* 0x0000031076997824 */ /* 0x000fe200078e0299 */
[C---:B------:R-:W-:Y:S01]  /*2350*/  IADD3 R118, PT, PT, R111.reuse, 0x2a, RZ ;  /* 0x0000002a6f767810 */ /* 0x040fe20007ffe0ff */
[C---:B------:R-:W-:Y:S01]  /*2360*/  VIADD R189, R111.reuse, 0x7 ;  /* 0x000000076fbd7836 */ /* 0x040fe20000000000 */
[----:B------:R-:W-:Y:S01]  /*2370*/  SHF.R.U32.HI R114, RZ, 0x6, R114 ;  /* 0x00000006ff727819 */ /* 0x000fe20000011672 */
[----:B------:R-:W-:Y:S01]  /*2380*/  VIADD R113, R111, 0x17 ;  /* 0x000000176f717836 */ /* 0x000fe20000000000 */
[----:B------:R-:W-:Y:S01]  /*2390*/  SHF.R.U32.HI R116, RZ, 0x6, R116 ;  /* 0x00000006ff747819 */ /* 0x000fe20000011674 */
[----:B------:R-:W-:Y:S01]  /*23a0*/  IMAD.IADD R154, R47, 0x1, R110 ;  /* 0x000000012f9a7824 */ /* 0x000fe200078e026e */
[----:B------:R-:W-:Y:S01]  /*23b0*/  SHF.R.U32.HI R118, RZ, 0x6, R118 ;  /* 0x00000006ff767819 */ /* 0x000fe20000011676 */
[--C-:B------:R-:W-:Y:S01]  /*23c0*/  IMAD R183, R114, 0x310, R151.reuse ;  /* 0x0000031072b77824 */ /* 0x100fe200078e0297 */
[C---:B------:R-:W-:Y:S01]  /*23d0*/  IADD3 R114, PT, PT, R111.reuse, 0xc, RZ ;  /* 0x0000000c6f727810 */ /* 0x040fe20007ffe0ff */
[----:B------:R-:W-:Y:S01]  /*23e0*/  IMAD R167, R116, 0x310, R151 ;  /* 0x0000031074a77824 */ /* 0x000fe200078e0297 */
[----:B------:R-:W-:Y:S01]  /*23f0*/  SHF.R.U32.HI R189, RZ, 0x6, R189 ;  /* 0x00000006ffbd7819 */ /* 0x000fe200000116bd */
[----:B------:R-:W-:Y:S01]  /*2400*/  IMAD R151, R118, 0x310, R151 ;  /* 0x0000031076977824 */ /* 0x000fe200078e0297 */
[----:B------:R-:W-:Y:S01]  /*2410*/  SHF.R.U32.HI R114, RZ, 0x6, R114 ;  /* 0x00000006ff727819 */ /* 0x000fe20000011672 */
[C---:B------:R-:W-:Y:S01]  /*2420*/  VIADD R116, R111.reuse, 0x1c ;  /* 0x0000001c6f747836 */ /* 0x040fe20000000000 */
[----:B------:R-:W-:Y:S01]  /*2430*/  SHF.R.U32.HI R113, RZ, 0x6, R113 ;  /* 0x00000006ff717819 */ /* 0x000fe20000011671 */
[----:B------:R-:W-:-:S02]  /*2440*/  VIADD R118, R111, 0x2c ;  /* 0x0000002c6f767836 */ /* 0x000fc40000000000 */
[--C-:B------:R-:W-:Y:S01]  /*2450*/  IMAD R181, R114, 0x310, R149.reuse ;  /* 0x0000031072b57824 */ /* 0x100fe200078e0295 */
[----:B------:R-:W-:Y:S01]  /*2460*/  SHF.R.U32.HI R116, RZ, 0x6, R116 ;  /* 0x00000006ff747819 */ /* 0x000fe20000011674 */
[C---:B------:R-:W-:Y:S01]  /*2470*/  VIADD R114, R111.reuse, 0xe ;  /* 0x0000000e6f727836 */ /* 0x040fe20000000000 */
[----:B------:R-:W-:Y:S01]  /*2480*/  SHF.R.U32.HI R118, RZ, 0x6, R118 ;  /* 0x00000006ff767819 */ /* 0x000fe20000011676 */
[C---:B------:R-:W-:Y:S02]  /*2490*/  VIADD R120, R111.reuse, 0x2e ;  /* 0x0000002e6f787836 */ /* 0x040fe40000000000 */
[--C-:B------:R-:W-:Y:S01]  /*24a0*/  IMAD R165, R116, 0x310, R149.reuse ;  /* 0x0000031074a57824 */ /* 0x100fe200078e0295 */
[----:B------:R-:W-:Y:S01]  /*24b0*/  SHF.R.U32.HI R114, RZ, 0x6, R114 ;  /* 0x00000006ff727819 */ /* 0x000fe20000011672 */
[----:B------:R-:W-:Y:S01]  /*24c0*/  IMAD R149, R118, 0x310, R149 ;  /* 0x0000031076957824 */ /* 0x000fe200078e0295 */
[C---:B------:R-:W-:Y:S01]  /*24d0*/  IADD3 R118, PT, PT, R111.reuse, 0x1f, RZ ;  /* 0x0000001f6f767810 */ /* 0x040fe20007ffe0ff */
[----:B------:R-:W-:Y:S01]  /*24e0*/  VIADD R116, R111, 0x1e ;  /* 0x0000001e6f747836 */ /* 0x000fe20000000000 */
[----:B------:R-:W-:Y:S01]  /*24f0*/  SHF.R.U32.HI R120, RZ, 0x6, R120 ;  /* 0x00000006ff787819 */ /* 0x000fe20000011678 */
[----:B------:R-:W-:Y:S01]  /*2500*/  IMAD R189, R189, 0x310, R154 ;  /* 0x00000310bdbd7824 */ /* 0x000fe200078e029a */
[----:B------:R-:W-:Y:S01]  /*2510*/  SHF.R.U32.HI R118, RZ, 0x6, R118 ;  /* 0x00000006ff767819 */ /* 0x000fe20000011676 */
[----:B------:R-:W-:Y:S01]  /*2520*/  IMAD R170, R113, 0x310, R154 ;  /* 0x0000031071aa7824 */ /* 0x000fe200078e029a */
[----:B------:R-:W-:Y:S01]  /*2530*/  SHF.R.U32.HI R116, RZ, 0x6, R116 ;  /* 0x00000006ff747819 */ /* 0x000fe20000011674 */
[----:B------:R-:W-:Y:S01]  /*2540*/  IMAD R154, R115, 0x310, R154 ;  /* 0x00000310739a7824 */ /* 0x000fe200078e029a */
[----:B------:R-:W-:Y:S01]  /*2550*/  IADD3 R115, PT, PT, R111, 0x19, RZ ;  /* 0x000000196f737810 */ /* 0x000fe20007ffe0ff */
[----:B------:R-:W-:-:S02]  /*2560*/  IMAD.IADD R147, R54, 0x1, R110 ;  /* 0x0000000136937824 */ /* 0x000fc400078e026e */
[----:B------:R-:W-:Y:S01]  /*2570*/  IMAD.IADD R139, R55, 0x1, R110 ;  /* 0x00000001378b7824 */ /* 0x000fe200078e026e */
[----:B------:R-:W-:Y:S01]  /*2580*/  SHF.R.U32.HI R115, RZ, 0x6, R115 ;  /* 0x00000006ff737819 */ /* 0x000fe20000011673 */
[C---:B------:R-:W-:Y:S02]  /*2590*/  VIADD R113, R111.reuse, 0x9 ;  /* 0x000000096f717836 */ /* 0x040fe40000000000 */
[----:B------:R-:W-:Y:S02]  /*25a0*/  VIADD R117, R111, 0x29 ;  /* 0x000000296f757836 */ /* 0x000fe40000000000 */
[----:B------:R-:W-:Y:S01]  /*25b0*/  IMAD R179, R114, 0x310, R147 ;  /* 0x0000031072b37824 */ /* 0x000fe200078e0293 */
[----:B------:R-:W-:Y:S01]  /*25c0*/  SHF.R.U32.HI R113, RZ, 0x6, R113 ;  /* 0x00000006ff717819 */ /* 0x000fe20000011671 */
[----:B------:R-:W-:Y:S01]  /*25d0*/  IMAD R163, R116, 0x310, R147 ;  /* 0x0000031074a37824 */ /* 0x000fe200078e0293 */
[----:B------:R-:W-:Y:S01]  /*25e0*/  SHF.R.U32.HI R117, RZ, 0x6, R117 ;  /* 0x00000006ff757819 */ /* 0x000fe20000011675 */
[----:B------:R-:W-:-:S02]  /*25f0*/  IMAD R187, R118, 0x310, R139 ;  /* 0x0000031076bb7824 */ /* 0x000fc400078e028b */
[----:B------:R-:W-:Y:S02]  /*2600*/  IMAD R147, R120, 0x310, R147 ;  /* 0x0000031078937824 */ /* 0x000fe400078e0293 */
[----:B------:R-:W-:Y:S02]  /*2610*/  VIADD R118, R111, 0x11 ;  /* 0x000000116f767836 */ /* 0x000fe40000000000 */
[----:B------:R-:W-:Y:S02]  /*2620*/  IMAD.IADD R152, R49, 0x1, R110 ;  /* 0x0000000131987824 */ /* 0x000fe400078e026e */
[C---:B------:R-:W-:Y:S01]  /*2630*/  VIADD R178, R111.reuse, 0xf ;  /* 0x0000000f6fb27836 */ /* 0x040fe20000000000 */
[----:B------:R-:W-:Y:S01]  /*2640*/  SHF.R.U32.HI R118, RZ, 0x6, R118 ;  /* 0x00000006ff767819 */ /* 0x000fe20000011676 */
[C---:B------:R-:W-:Y:S02]  /*2650*/  VIADD R114, R111.reuse, 0x1 ;  /* 0x000000016f727836 */ /* 0x040fe40000000000 */
[C---:B------:R-:W-:Y:S01]  /*2660*/  VIADD R116, R111.reuse, 0x2 ;  /* 0x000000026f747836 */ /* 0x040fe20000000000 */
[----:B------:R-:W-:Y:S01]  /*2670*/  SHF.R.U32.HI R178, RZ, 0x6, R178 ;  /* 0x00000006ffb27819 */ /* 0x000fe200000116b2 */
[C---:B------:R-:W-:Y:S01]  /*2680*/  VIADD R120, R111.reuse, 0x12 ;  /* 0x000000126f787836 */ /* 0x040fe20000000000 */
[----:B------:R-:W-:Y:S01]  /*2690*/  SHF.R.U32.HI R114, RZ, 0x6, R114 ;  /* 0x00000006ff727819 */ /* 0x000fe20000011672 */
[----:B------:R-:W-:Y:S01]  /*26a0*/  VIADD R122, R111, 0x2f ;  /* 0x0000002f6f7a7836 */ /* 0x000fe20000000000 */
[----:B------:R-:W-:Y:S01]  /*26b0*/  SHF.R.U32.HI R116, RZ, 0x6, R116 ;  /* 0x00000006ff747819 */ /* 0x000fe20000011674 */
[----:B------:R-:W-:Y:S01]  /*26c0*/  IMAD R168, R115, 0x310, R152 ;  /* 0x0000031073a87824 */ /* 0x000fe200078e0298 */
[----:B------:R-:W-:Y:S01]  /*26d0*/  SHF.R.U32.HI R120, RZ, 0x6, R120 ;  /* 0x00000006ff787819 */ /* 0x000fe20000011678 */
[----:B------:R-:W-:Y:S01]  /*26e0*/  VIADD R115, R111, 0x1b ;  /* 0x0000001b6f737836 */ /* 0x000fe20000000000 */
[----:B------:R-:W-:Y:S01]  /*26f0*/  SHF.R.U32.HI R122, RZ, 0x6, R122 ;  /* 0x00000006ff7a7819 */ /* 0x000fe2000001167a */
[----:B------:R-:W-:-:S02]  /*2700*/  IMAD.IADD R143, R42, 0x1, R110 ;  /* 0x000000012a8f7824 */ /* 0x000fc400078e026e */
[--C-:B------:R-:W-:Y:S01]  /*2710*/  IMAD R184, R113, 0x310, R152.reuse ;  /* 0x0000031071b87824 */ /* 0x100fe200078e0298 */
[----:B------:R-:W-:Y:S01]  /*2720*/  SHF.R.U32.HI R115, RZ, 0x6, R115 ;  /* 0x00000006ff737819 */ /* 0x000fe20000011673 */
[----:B------:R-:W-:Y:S02]  /*2730*/  IMAD R152, R117, 0x310, R152 ;  /* 0x0000031075987824 */ /* 0x000fe400078e0298 */
[C---:B------:R-:W-:Y:S02]  /*2740*/  VIADD R113, R111.reuse, 0xb ;  /* 0x0000000b6f717836 */ /* 0x040fe40000000000 */
[----:B------:R-:W-:Y:S02]  /*2750*/  VIADD R117, R111, 0x2b ;  /* 0x0000002b6f757836 */ /* 0x000fe40000000000 */
[----:B------:R-:W-:Y:S01]  /*2760*/  IMAD R135, R118, 0x310, R131 ;  /* 0x0000031076877824 */ /* 0x000fe200078e0283 */
[----:B------:R-:W-:Y:S01]  /*2770*/  SHF.R.U32.HI R113, RZ, 0x6, R113 ;  /* 0x00000006ff717819 */ /* 0x000fe20000011671 */
[----:B------:R-:W-:Y:S01]  /*2780*/  IMAD R178, R178, 0x310, R139 ;  /* 0x00000310b2b27824 */ /* 0x000fe200078e028b */
[----:B------:R-:W-:Y:S01]  /*2790*/  SHF.R.U32.HI R117, RZ, 0x6, R117 ;  /* 0x00000006ff757819 */ /* 0x000fe20000011675 */
[----:B------:R-:W-:-:S02]  /*27a0*/  IMAD R195, R114, 0x310, R131 ;  /* 0x0000031072c37824 */ /* 0x000fc400078e0283 */
[--C-:B------:R-:W-:Y:S01]  /*27b0*/  IMAD R129, R116, 0x310, R143.reuse ;  /* 0x0000031074817824 */ /* 0x100fe200078e028f */
[C---:B------:R-:W-:Y:S01]  /*27c0*/  IADD3 R116, PT, PT, R111.reuse, 0x4, RZ ;  /* 0x000000046f747810 */ /* 0x040fe20007ffe0ff */
[----:B------:R-:W-:Y:S02]  /*27d0*/  IMAD R175, R120, 0x310, R143 ;  /* 0x0000031078af7824 */ /* 0x000fe400078e028f */
[----:B------:R-:W-:Y:S01]  /*27e0*/  VIADD R118, R111, 0x13 ;  /* 0x000000136f767836 */ /* 0x000fe20000000000 */
[----:B------:R-:W-:Y:S01]  /*27f0*/  SHF.R.U32.HI R116, RZ, 0x6, R116 ;  /* 0x00000006ff747819 */ /* 0x000fe20000011674 */
[----:B------:R-:W-:Y:S02]  /*2800*/  IMAD.IADD R150, R51, 0x1, R110 ;  /* 0x0000000133967824 */ /* 0x000fe400078e026e */
[----:B------:R-:W-:Y:S01]  /*2810*/  IMAD R139, R122, 0x310, R139 ;  /* 0x000003107a8b7824 */ /* 0x000fe200078e028b */
[C---:B------:R-:W-:Y:S01]  /*2820*/  IADD3 R122, PT, PT, R111.reuse, 0x21, RZ ;  /* 0x000000216f7a7810 */ /* 0x040fe20007ffe0ff */
        /* <DEDUP_REMOVED lines=9> */
[----:B------:R-:W-:Y:S01]  /*28c0*/  IMAD.IADD R141, R44, 0x1, R110 ;  /* 0x000000012c8d7824 */ /* 0x000fe200078e026e */
[----:B------:R-:W-:Y:S01]  /*28d0*/  SHF.R.U32.HI R115, RZ, 0x6, R115 ;  /* 0x00000006ff737819 */ /* 0x000fe20000011673 */
[--C-:B------:R-:W-:Y:S02]  /*28e0*/  IMAD R182, R113, 0x310, R150.reuse ;  /* 0x0000031071b67824 */ /* 0x100fe400078e0296 */
[----:B------:R-:W-:Y:S02]  /*28f0*/  IMAD R150, R117, 0x310, R150 ;  /* 0x0000031075967824 */ /* 0x000fe400078e0296 */
[C---:B------:R-:W-:Y:S02]  /*2900*/  VIADD R113, R111.reuse, 0xd ;  /* 0x0000000d6f717836 */ /* 0x040fe40000000000 */
[----:B------:R-:W-:Y:S02]  /*2910*/  VIADD R117, R111, 0x2d ;  /* 0x0000002d6f757836 */ /* 0x000fe40000000000 */
[----:B---3--:R-:W-:Y:S01]  /*2920*/  IMAD R127, R118, 0x310, R123 ;  /* 0x00000310767f7824 */ /* 0x008fe200078e027b */
[----:B------:R-:W-:Y:S01]  /*2930*/  SHF.R.U32.HI R113, RZ, 0x6, R113 ;  /* 0x00000006ff717819 */ /* 0x000fe20000011671 */
[----:B------:R-:W-:Y:S01]  /*2940*/  IMAD R121, R116, 0x310, R141 ;  /* 0x0000031074797824 */ /* 0x000fe200078e028d */
[----:B------:R-:W-:Y:S01]  /*2950*/  SHF.R.U32.HI R117, RZ, 0x6, R117 ;  /* 0x00000006ff757819 */ /* 0x000fe20000011675 */
[----:B------:R-:W-:-:S02]  /*2960*/  IMAD R133, R122, 0x310, R131 ;  /* 0x000003107a857824 */ /* 0x000fc400078e0283 */
[----:B------:R-:W-:Y:S01]  /*2970*/  IMAD R193, R114, 0x310, R123 ;  /* 0x0000031072c17824 */ /* 0x000fe200078e027b */
[C---:B------:R-:W-:Y:S01]  /*2980*/  IADD3 R114, PT, PT, R111.reuse, 0x5, RZ ;  /* 0x000000056f727810 */ /* 0x040fe20007ffe0ff */
[----:B------:R-:W-:Y:S02]  /*2990*/  IMAD R173, R120, 0x310, R141 ;  /* 0x0000031078ad7824 */ /* 0x000fe400078e028d */
[C---:B------:R-:W-:Y:S01]  /*29a0*/  VIADD R116, R111.reuse, 0x15 ;  /* 0x000000156f747836 */ /* 0x040fe20000000000 */
[----:B------:R-:W-:Y:S01]  /*29b0*/  SHF.R.U32.HI R114, RZ, 0x6, R114 ;  /* 0x00000006ff727819 */ /* 0x000fe20000011672 */
[----:B------:R-:W-:Y:S02]  /*29c0*/  VIADD R118, R111, 0x25 ;  /* 0x000000256f767836 */ /* 0x000fe40000000000 */
[----:B------:R-:W-:Y:S01]  /*29d0*/  IMAD.IADD R148, R53, 0x1, R110 ;  /* 0x0000000135947824 */ /* 0x000fe200078e026e */
[----:B------:R-:W-:Y:S01]  /*29e0*/  SHF.R.U32.HI R116, RZ, 0x6, R116 ;  /* 0x00000006ff747819 */ /* 0x000fe20000011674 */
[C---:B------:R-:W-:Y:S01]  /*29f0*/  VIADD R122, R111.reuse, 0x23 ;  /* 0x000000236f7a7836 */ /* 0x040fe20000000000 */
[----:B------:R-:W-:Y:S01]  /*2a00*/  SHF.R.U32.HI R118, RZ, 0x6, R118 ;  /* 0x00000006ff767819 */ /* 0x000fe20000011676 */
[----:B------:R-:W-:-:S02]  /*2a10*/  VIADD R120, R111, 0x35 ;  /* 0x000000356f787836 */ /* 0x000fc40000000000 */
[----:B------:R-:W-:Y:S01]  /*2a20*/  IMAD R164, R115, 0x310, R148 ;  /* 0x0000031073a47824 */ /* 0x000fe200078e0294 */
[----:B------:R-:W-:Y:S01]  /*2a30*/  SHF.R.U32.HI R122, RZ, 0x6, R122 ;  /* 0x00000006ff7a7819 */ /* 0x000fe2000001167a */
[----:B------:R-:W-:Y:S01]  /*2a40*/  IMAD.IADD R115, R45, 0x1, R110 ;  /* 0x000000012d737824 */ /* 0x000fe200078e026e */
[----:B------:R-:W-:Y:S01]  /*2a50*/  SHF.R.U32.HI R120, RZ, 0x6, R120 ;  /* 0x00000006ff787819 */ /* 0x000fe20000011678 */
[--C-:B------:R-:W-:Y:S01]  /*2a60*/  IMAD R180, R113, 0x310, R148.reuse ;  /* 0x0000031071b47824 */ /* 0x100fe200078e0294 */
[----:B------:R-:W-:Y:S01]  /*2a70*/  IADD3 R113, PT, PT, R111, 0x20, RZ ;  /* 0x000000206f717810 */ /* 0x000fe20007ffe0ff */
[----:B------:R-:W-:Y:S02]  /*2a80*/  IMAD R148, R117, 0x310, R148 ;  /* 0x0000031075947824 */ /* 0x000fe400078e0294 */
[----:B------:R-:W-:Y:S01]  /*2a90*/  IMAD R191, R114, 0x310, R115 ;  /* 0x0000031072bf7824 */ /* 0x000fe200078e0273 */
[----:B------:R-:W-:Y:S01]  /*2aa0*/  SHF.R.U32.HI R114, RZ, 0x6, R111 ;  /* 0x00000006ff727819 */ /* 0x000fe2000001166f */
[----:B------:R-:W-:-:S02]  /*2ab0*/  IMAD R119, R116, 0x310, R115 ;  /* 0x0000031074777824 */ /* 0x000fc400078e0273 */
[----:B------:R-:W-:Y:S01]  /*2ac0*/  IMAD R117, R118, 0x310, R115 ;  /* 0x0000031076757824 */ /* 0x000fe200078e0273 */
[----:B------:R-:W-:Y:S01]  /*2ad0*/  SHF.R.U32.HI R118, RZ, 0x6, R113 ;  /* 0x00000006ff767819 */ /* 0x000fe20000011671 */
[----:B------:R-:W-:Y:S02]  /*2ae0*/  IMAD R125, R122, 0x310, R123 ;  /* 0x000003107a7d7824 */ /* 0x000fe400078e027b */
[----:B------:R-:W-:Y:S02]  /*2af0*/  IMAD R115, R120, 0x310, R115 ;  /* 0x0000031078737824 */ /* 0x000fe400078e0273 */
[C---:B------:R-:W-:Y:S02]  /*2b00*/  VIADD R124, R111.reuse, 0x22 ;  /* 0x000000226f7c7836 */ /* 0x040fe40000000000 */
[C---:B------:R-:W-:Y:S02]  /*2b10*/  VIADD R122, R111.reuse, 0x10 ;  /* 0x000000106f7a7836 */ /* 0x040fe40000000000 */
[C---:B------:R-:W-:Y:S01]  /*2b20*/  VIADD R120, R111.reuse, 0x30 ;  /* 0x000000306f787836 */ /* 0x040fe20000000000 */
[----:B------:R-:W-:Y:S01]  /*2b30*/  SHF.R.U32.HI R124, RZ, 0x6, R124 ;  /* 0x00000006ff7c7819 */ /* 0x000fe2000001167c */
[C---:B------:R-:W-:Y:S01]  /*2b40*/  VIADD R126, R111.reuse, 0x31 ;  /* 0x000000316f7e7836 */ /* 0x040fe20000000000 */
[----:B------:R-:W-:Y:S01]  /*2b50*/  SHF.R.U32.HI R116, RZ, 0x6, R122 ;  /* 0x00000006ff747819 */ /* 0x000fe2000001167a */
[C---:B------:R-:W-:Y:S01]  /*2b60*/  VIADD R128, R111.reuse, 0x32 ;  /* 0x000000326f807836 */ /* 0x040fe20000000000 */
[----:B------:R-:W-:Y:S01]  /*2b70*/  SHF.R.U32.HI R120, RZ, 0x6, R120 ;  /* 0x00000006ff787819 */ /* 0x000fe20000011678 */
[----:B------:R-:W-:Y:S01]  /*2b80*/  IMAD.IADD R137, R32, 0x1, R110 ;  /* 0x0000000120897824 */ /* 0x000fe200078e026e */
[----:B------:R-:W-:Y:S01]  /*2b90*/  SHF.R.U32.HI R126, RZ, 0x6, R126 ;  /* 0x00000006ff7e7819 */ /* 0x000fe2000001167e */
[----:B------:R-:W-:Y:S01]  /*2ba0*/  VIADD R113, R111, 0x6 ;  /* 0x000000066f717836 */ /* 0x000fe20000000000 */
[----:B------:R-:W-:Y:S01]  /*2bb0*/  SHF.R.U32.HI R128, RZ, 0x6, R128 ;  /* 0x00000006ff807819 */ /* 0x000fe20000011680 */
[----:B------:R-:W-:-:S02]  /*2bc0*/  IMAD R159, R124, 0x310, R143 ;  /* 0x000003107c9f7824 */ /* 0x000fc400078e028f */
[--C-:B------:R-:W-:Y:S02]  /*2bd0*/  IMAD R177, R116, 0x310, R137.reuse ;  /* 0x0000031074b17824 */ /* 0x100fe400078e0289 */
[--C-:B------:R-:W-:Y:S02]  /*2be0*/  IMAD R161, R118, 0x310, R137.reuse ;  /* 0x0000031076a17824 */ /* 0x100fe400078e0289 */
[----:B------:R-:W-:Y:S02]  /*2bf0*/  IMAD R145, R120, 0x310, R137 ;  /* 0x0000031078917824 */ /* 0x000fe400078e0289 */
[----:B------:R-:W-:Y:S02]  /*2c00*/  IMAD R131, R126, 0x310, R131 ;  /* 0x000003107e837824 */ /* 0x000fe400078e0283 */
[----:B------:R-:W-:Y:S02]  /*2c10*/  IMAD R143, R128, 0x310, R143 ;  /* 0x00000310808f7824 */ /* 0x000fe400078e028f */
[----:B------:R-:W-:-:S02]  /*2c20*/  VIADD R124, R111, 0x24 ;  /* 0x000000246f7c7836 */ /* 0x000fc40000000000 */
[----:B------:R-:W-:Y:S01]  /*2c30*/  IMAD R137, R114, 0x310, R137 ;  /* 0x0000031072897824 */ /* 0x000fe200078e0289 */
[C---:B------:R-:W-:Y:S01]  /*2c40*/  IADD3 R114, PT, PT, R111.reuse, 0x36, RZ ;  /* 0x000000366f727810 */ /* 0x040fe20007ffe0ff */
[C---:B------:R-:W-:Y:S01]  /*2c50*/  VIADD R126, R111.reuse, 0x33 ;  /* 0x000000336f7e7836 */ /* 0x040fe20000000000 */
[----:B------:R-:W-:Y:S01]  /*2c60*/  SHF.R.U32.HI R124, RZ, 0x6, R124 ;  /* 0x00000006ff7c7819 */ /* 0x000fe2000001167c */
[C---:B------:R-:W-:Y:S02]  /*2c70*/  VIADD R128, R111.reuse, 0x34 ;  /* 0x000000346f807836 */ /* 0x040fe40000000000 */
[C---:B------:R-:W-:Y:S01]  /*2c80*/  VIADD R171, R111.reuse, 0x16 ;  /* 0x000000166fab7836 */ /* 0x040fe20000000000 */
[----:B------:R-:W-:Y:S01]  /*2c90*/  SHF.R.U32.HI R126, RZ, 0x6, R126 ;  /* 0x00000006ff7e7819 */ /* 0x000fe2000001167e */
[----:B------:R-:W-:Y:S01]  /*2ca0*/  VIADD R155, R111, 0x26 ;  /* 0x000000266f9b7836 */ /* 0x000fe20000000000 */
[----:B------:R-:W-:Y:S01]  /*2cb0*/  SHF.R.U32.HI R111, RZ, 0x6, R113 ;  /* 0x00000006ff6f7819 */ /* 0x000fe20000011671 */
[----:B------:R-:W-:Y:S01]  /*2cc0*/  IMAD.IADD R110, R46, 0x1, R110 ;  /* 0x000000012e6e7824 */ /* 0x000fe200078e026e */
[----:B------:R-:W-:Y:S01]  /*2cd0*/  SHF.R.U32.HI R128, RZ, 0x6, R128 ;  /* 0x00000006ff807819 */ /* 0x000fe20000011680 */
[----:B------:R-:W-:Y:S01]  /*2ce0*/  IMAD R157, R124, 0x310, R141 ;  /* 0x000003107c9d7824 */ /* 0x000fe200078e028d */
[----:B------:R-:W-:Y:S01]  /*2cf0*/  SHF.R.U32.HI R171, RZ, 0x6, R171 ;  /* 0x00000006ffab7819 */ /* 0x000fe200000116ab */
[----:B------:R-:W-:Y:S01]  /*2d00*/  IMAD R111, R111, 0x310, R110 ;  /* 0x000003106f6f7824 */ /* 0x000fe200078e026e */
[----:B------:R-:W-:Y:S01]  /*2d10*/  SHF.R.U32.HI R155, RZ, 0x6, R155 ;  /* 0x00000006ff9b7819 */ /* 0x000fe2000001169b */
[----:B------:R-:W-:Y:S01]  /*2d20*/  IMAD R123, R126, 0x310, R123 ;  /* 0x000003107e7b7824 */ /* 0x000fe200078e027b */
[----:B------:R-:W-:Y:S01]  /*2d30*/  SHF.R.U32.HI R113, RZ, 0x6, R114 ;  /* 0x00000006ff717819 */ /* 0x000fe20000011672 */
[----:B------:R-:W-:-:S02]  /*2d40*/  IMAD R141, R128, 0x310, R141 ;  /* 0x00000310808d7824 */ /* 0x000fc400078e028d */
[--C-:B------:R-:W-:Y:S02]  /*2d50*/  IMAD R171, R171, 0x310, R110.reuse ;  /* 0x00000310abab7824 */ /* 0x100fe400078e026e */
[--C-:B------:R-:W-:Y:S02]  /*2d60*/  IMAD R155, R155, 0x310, R110.reuse ;  /* 0x000003109b9b7824 */ /* 0x100fe400078e026e */
[C---:B------:R-:W-:Y:S02]  /*2d70*/  IMAD R190, R112.reuse, 0x9300, R111 ;  /* 0x0000930070be7824 */ /* 0x040fe400078e026f */
[----:B------:R-:W-:Y:S02]  /*2d80*/  IMAD R113, R113, 0x310, R110 ;  /* 0x0000031071717824 */ /* 0x000fe400078e026e */
[C---:B------:R-:W-:Y:S02]  /*2d90*/  IMAD R111, R112.reuse, 0x1b0, RZ ;  /* 0x000001b0706f7824 */ /* 0x040fe400078e02ff */
[----:B------:R-:W-:-:S02]  /*2da0*/  IMAD R189, R112, 0x9300, R189 ;  /* 0x0000930070bd7824 */ /* 0x000fc400078e02bd */
[C---:B------:R-:W-:Y:S02]  /*2db0*/  IMAD R170, R112.reuse, 0x9300, R170 ;  /* 0x0000930070aa7824 */ /* 0x040fe400078e02aa */
[C---:B------:R-:W-:Y:S02]  /*2dc0*/  IMAD R154, R112.reuse, 0x9300, R154 ;  /* 0x00009300709a7824 */ /* 0x040fe400078e029a */
[C---:B------:R-:W-:Y:S02]  /*2dd0*/  IMAD R185, R112.reuse, 0x9300, R185 ;  /* 0x0000930070b97824 */ /* 0x040fe400078e02b9 */
[C---:B------:R-:W-:Y:S02]  /*2de0*/  IMAD R169, R112.reuse, 0x9300, R169 ;  /* 0x0000930070a97824 */ /* 0x040fe400078e02a9 */
[C---:B------:R-:W-:Y:S02]  /*2df0*/  IMAD R153, R112.reuse, 0x9300, R153 ;  /* 0x0000930070997824 */ /* 0x040fe400078e0299 */
        /* <DEDUP_REMOVED lines=20> */
[----:B------:R-:W-:Y:S01]  /*2f40*/  IMAD R146, R112, 0x9300, R139 ;  /* 0x0000930070927824 */ /* 0x000fe200078e028b */
[----:B------:R-:W-:Y:S01]  /*2f50*/  IADD3 R139, PT, PT, R206, R111, RZ ;  /* 0x0000006fce8b7210 */ /* 0x000fe20007ffe0ff */
        /* <DEDUP_REMOVED lines=22> */
[----:B------:R-:W-:Y:S01]  /*30c0*/  IMAD R156, R112, 0x9300, R117 ;  /* 0x00009300709c7824 */ /* 0x000fe200078e0275 */
[----:B------:R-:W-:Y:S01]  /*30d0*/  IADD3 R117, PT, PT, R212, R111, RZ ;  /* 0x0000006fd4757210 */ /* 0x000fe20007ffe0ff */
[C---:B------:R-:W-:Y:S02]  /*30e0*/  IMAD R110, R112.reuse, 0x9300, R115 ;  /* 0x00009300706e7824 */ /* 0x040fe400078e0273 */
[C---:B------:R-:W-:Y:S02]  /*30f0*/  IMAD R171, R112.reuse, 0x9300, R171 ;  /* 0x0000930070ab7824 */ /* 0x040fe400078e02ab */
[C---:B------:R-:W-:Y:S02]  /*3100*/  IMAD R155, R112.reuse, 0x9300, R155 ;  /* 0x00009300709b7824 */ /* 0x040fe400078e029b */
[----:B------:R-:W-:Y:S02]  /*3110*/  IMAD R112, R112, 0x9300, R113 ;  /* 0x0000930070707824 */ /* 0x000fe400078e0271 */
[----:B------:R-:W-:-:S02]  /*3120*/  IMAD.IADD R113, R216, 0x1, R111 ;  /* 0x00000001d8717824 */ /* 0x000fc400078e026f */
[--C-:B------:R-:W-:Y:S02]  /*3130*/  IMAD.IADD R114, R215, 0x1, R111.reuse ;  /* 0x00000001d7727824 */ /* 0x100fe400078e026f */
[--C-:B------:R-:W-:Y:S02]  /*3140*/  IMAD.IADD R115, R214, 0x1, R111.reuse ;  /* 0x00000001d6737824 */ /* 0x100fe400078e026f */
[--C-:B------:R-:W-:Y:S02]  /*3150*/  IMAD.IADD R116, R213, 0x1, R111.reuse ;  /* 0x00000001d5747824 */ /* 0x100fe400078e026f */
[--C-:B------:R-:W-:Y:S02]  /*3160*/  IMAD.IADD R118, R211, 0x1, R111.reuse ;  /* 0x00000001d3767824 */ /* 0x100fe400078e026f */
[--C-:B------:R-:W-:Y:S02]  /*3170*/  IMAD.IADD R119, R210, 0x1, R111.reuse ;  /* 0x00000001d2777824 */ /* 0x100fe400078e026f */
[----:B------:R-:W-:-:S02]  /*3180*/  IMAD.IADD R134, R209, 0x1, R111 ;  /* 0x00000001d1867824 */ /* 0x000fc400078e026f */
[--C-:B------:R-:W-:Y:S02]  /*3190*/  IMAD.IADD R135, R208, 0x1, R111.reuse ;  /* 0x00000001d0877824 */ /* 0x100fe400078e026f */
[--C-:B------:R-:W-:Y:S02]  /*31a0*/  IMAD.IADD R138, R207, 0x1, R111.reuse ;  /* 0x00000001cf8a7824 */ /* 0x100fe400078e026f */
[----:B------:R-:W-:-:S07]  /*31b0*/  IMAD.IADD R140, R205, 0x1, R111 ;  /* 0x00000001cd8c7824 */ /* 0x000fce00078e026f */
.L_x_25:
[CC--:B------:R-:W-:Y:S01]  /*31c0*/  LOP3.LUT R120, R39.reuse, R23.reuse, RZ, 0xfc, !PT ;  /* 0x0000001727787212 */ /* 0x0c0fe200078efcff */
[----:B---3--:R-:W-:Y:S01]  /*31d0*/  IMAD.MOV.U32 R126, RZ, RZ, RZ ;  /* 0x000000ffff7e7224 */ /* 0x008fe200078e00ff */
[----:B------:R-:W-:Y:S02]  /*31e0*/  LOP3.LUT P5, RZ, R39, UR4, R23, 0xfe, !PT ;  /* 0x0000000427ff7c12 */ /* 0x000fe4000f8afe17 */
[-C--:B------:R-:W-:Y:S01]  /*31f0*/  LOP3.LUT R123, R95, R23.reuse, RZ, 0xfc, !PT ;  /* 0x000000175f7b7212 */ /* 0x080fe200078efcff */
[----:B------:R-:W-:Y:S01]  /*3200*/  VIADD R120, R120, UR4 ;  /* 0x0000000478787c36 */ /* 0x000fe20008000000 */
[----:B------:R-:W-:Y:S02]  /*3210*/  ISETP.EQ.OR P5, PT, R31, RZ, !P5 ;  /* 0x000000ff1f00720c */ /* 0x000fe40006fa2670 */
[----:B------:R-:W-:Y:S02]  /*3220*/  CS2R R124, SRZ ;  /* 0x00000000007c7805 */ /* 0x000fe4000001ff00 */
[----:B------:R-:W-:-:S02]  /*3230*/  LOP3.LUT R127, R98, R23, RZ, 0xfc, !PT ;  /* 0x00000017627f7212 */ /* 0x000fc400078efcff */
[----:B------:R-:W-:Y:S02]  /*3240*/  CS2R R186, SRZ ;  /* 0x0000000000ba7805 */ /* 0x000fe4000001ff00 */
[----:B------:R-:W-:Y:S02]  /*3250*/  ISETP.GT.U32.OR P5, PT, R120, 0x1c, P5 ;  /* 0x0000001c7800780c */ /* 0x000fe40002fa4470 */
[----:B0-----:R-:W-:Y:S02]  /*3260*/  LOP3.LUT R128, R100, R23, RZ, 0xfc, !PT ;  /* 0x0000001764807212 */ /* 0x001fe400078efcff */
[----:B------:R-:W-:Y:S01]  /*3270*/  CS2R R136, SRZ ;  /* 0x0000000000887805 */ /* 0x000fe2000001ff00 */
[----:B------:R-:W-:Y:S01]  /*3280*/  BAR.SYNC.DEFER_BLOCKING 0x0 ;  /* 0x0000000000007b1d */ /* 0x000fe20000010000 */
[----:B------:R-:W-:Y:S02]  /*3290*/  ISETP.GT.U32.OR P5, PT, R32, 0x1c, P5 ;  /* 0x0000001c2000780c */ /* 0x000fe40002fa4470 */
[----:B------:R-:W-:-:S11]  /*32a0*/  ISETP.NE.AND P6, PT, R203, RZ, PT ;  /* 0x000000ffcb00720c */ /* 0x000fd60003fc5270 */
[----:B------:R-:W0:Y:S01]  /*32b0*/  @!P5 LDC.64 R120, c[0x0][0x380] ;  /* 0x0000e000ff78db82 */ /* 0x000e220000000a00 */
[----:B------:R-:W-:-:S04]  /*32c0*/  @!P5 VIADD R122, R39, UR4 ;  /* 0x00000004277adc36 */ /* 0x000fc80008000000 */
[----:B------:R-:W-:-:S04]  /*32d0*/  @!P5 IMAD R122, R122, 0x1c, R196 ;  /* 0x0000001c7a7ad824 */ /* 0x000fc800078e02c4 */
[----:B0-----:R-:W-:-:S05]  /*32e0*/  @!P5 IMAD.WIDE R120, R122, 0x4, R120 ;  /* 0x000000047a78d825 */ /* 0x001fca00078e0278 */
[----:B------:R0:W2:Y:S01]  /*32f0*/  @!P5 LDG.E.CONSTANT R126, desc[UR6][R120.64] ;  /* 0x00000006787ed981 */ /* 0x0000a2000c1e9900 */
[----:B------:R-:W-:-:S04]  /*3300*/  LOP3.LUT P5, RZ, R95, UR4, R23, 0xfe, !PT ;  /* 0x000000045fff7c12 */ /* 0x000fc8000f8afe17 */
[----:B------:R-:W-:Y:S01]  /*3310*/  ISETP.EQ.OR P5, PT, R24, RZ, !P5 ;  /* 0x000000ff1800720c */ /* 0x000fe20006fa2670 */
[----:B0-----:R-:W-:Y:S01]  /*3320*/  VIADD R120, R123, UR4 ;  /* 0x000000047b787c36 */ /* 0x001fe20008000000 */
[----:B------:R-:W-:-:S04]  /*3330*/  LOP3.LUT R123, R96, R23, RZ, 0xfc, !PT ;  /* 0x00000017607b7212 */ /* 0x000fc800078efcff */
[----:B------:R-:W-:-:S04]  /*3340*/  ISETP.GT.U32.OR P5, PT, R120, 0x1c, P5 ;  /* 0x0000001c7800780c */ /* 0x000fc80002fa4470 */
[----:B------:R-:W-:-:S13]  /*3350*/  ISETP.GT.U32.OR P5, PT, R41, 0x1c, P5 ;  /* 0x0000001c2900780c */ /* 0x000fda0002fa4470 */
[----:B------:R-:W0:Y:S01]  /*3360*/  @!P5 LDC.64 R120, c[0x0][0x380] ;  /* 0x0000e000ff78db82 */ /* 0x000e220000000a00 */
[----:B------:R-:W-:-:S05]  /*3370*/  @!P5 IADD3 R122, PT, PT, R95, UR4, RZ ;  /* 0x000000045f7adc10 */ /* 0x000fca000fffe0ff */
[----:B------:R-:W-:-:S04]  /*3380*/  @!P5 IMAD R122, R122, 0x1c, R195 ;  /* 0x0000001c7a7ad824 */ /* 0x000fc800078e02c3 */
[----:B0-----:R-:W-:-:S05]  /*3390*/  @!P5 IMAD.WIDE R120, R122, 0x4, R120 ;  /* 0x000000047a78d825 */ /* 0x001fca00078e0278 */
[----:B------:R0:W3:Y:S01]  /*33a0*/  @!P5 LDG.E.CONSTANT R125, desc[UR6][R120.64] ;  /* 0x00000006787dd981 */ /* 0x0000e2000c1e9900 */
[----:B------:R-:W-:-:S04]  /*33b0*/  LOP3.LUT P5, RZ, R96, UR4, R23, 0xfe, !PT ;  /* 0x0000000460ff7c12 */ /* 0x000fc8000f8afe17 */
[----:B------:R-:W-:Y:S01]  /*33c0*/  ISETP.EQ.OR P5, PT, R25, RZ, !P5 ;  /* 0x000000ff1900720c */ /* 0x000fe20006fa2670 */
[----:B0-----:R-:W-:Y:S01]  /*33d0*/  VIADD R120, R123, UR4 ;  /* 0x000000047b787c36 */ /* 0x001fe20008000000 */
[----:B------:R-:W-:-:S04]  /*33e0*/  LOP3.LUT R123, R97, R23, RZ, 0xfc, !PT ;  /* 0x00000017617b7212 */ /* 0x000fc800078efcff */
[----:B------:R-:W-:-:S04]  /*33f0*/  ISETP.GT.U32.OR P5, PT, R120, 0x1c, P5 ;  /* 0x0000001c7800780c */ /* 0x000fc80002fa4470 */
[----:B------:R-:W-:-:S13]  /*3400*/  ISETP.GT.U32.OR P5, PT, R42, 0x1c, P5 ;  /* 0x0000001c2a00780c */ /* 0x000fda0002fa4470 */
[----:B------:R-:W0:Y:S01]  /*3410*/  @!P5 LDC.64 R120, c[0x0][0x380] ;  /* 0x0000e000ff78db82 */ /* 0x000e220000000a00 */
[----:B------:R-:W-:-:S04]  /*3420*/  @!P5 VIADD R122, R96, UR4 ;  /* 0x00000004607adc36 */ /* 0x000fc80008000000 */
[----:B------:R-:W-:-:S04]  /*3430*/  @!P5 IMAD R122, R122, 0x1c, R194 ;  /* 0x0000001c7a7ad824 */ /* 0x000fc800078e02c2 */
[----:B0-----:R-:W-:-:S05]  /*3440*/  @!P5 IMAD.WIDE R120, R122, 0x4, R120 ;  /* 0x000000047a78d825 */ /* 0x001fca00078e0278 */
[----:B------:R0:W4:Y:S01]  /*3450*/  @!P5 LDG.E.CONSTANT R124, desc[UR6][R120.64] ;  /* 0x00000006787cd981 */ /* 0x000122000c1e9900 */
[----:B------:R-:W-:-:S04]  /*3460*/  LOP3.LUT P5, RZ, R97, UR4, R23, 0xfe, !PT ;  /* 0x0000000461ff7c12 */ /* 0x000fc8000f8afe17 */
[----:B------:R-:W-:Y:S01]  /*3470*/  ISETP.EQ.OR P5, PT, R26, RZ, !P5 ;  /* 0x000000ff1a00720c */ /* 0x000fe20006fa2670 */
[----:B0-----:R-:W-:Y:S02]  /*3480*/  VIADD R120, R123, UR4 ;  /* 0x000000047b787c36 */ /* 0x001fe40008000000 */
[----:B------:R-:W-:-:S03]  /*3490*/  IMAD.MOV.U32 R123, RZ, RZ, RZ ;  /* 0x000000ffff7b7224 */ /* 0x000fc600078e00ff */
[----:B------:R-:W-:-:S04]  /*34a0*/  ISETP.GT.U32.OR P5, PT, R120, 0x1c, P5 ;  /* 0x0000001c7800780c */ /* 0x000fc80002fa4470 */
[----:B------:R-:W-:-:S13]  /*34b0*/  ISETP.GT.U32.OR P5, PT, R43, 0x1c, P5 ;  /* 0x0000001c2b00780c */ /* 0x000fda0002fa4470 */
[----:B------:R-:W0:Y:S01]  /*34c0*/  @!P5 LDC.64 R120, c[0x0][0x380] ;  /* 0x0000e000ff78db82 */ /* 0x000e220000000a00 */
[----:B------:R-:W-:-:S04]  /*34d0*/  @!P5 VIADD R122, R97, UR4 ;  /* 0x00000004617adc36 */ /* 0x000fc80008000000 */
[----:B------:R-:W-:-:S04]  /*34e0*/  @!P5 IMAD R122, R122, 0x1c, R193 ;  /* 0x0000001c7a7ad824 */ /* 0x000fc800078e02c1 */
[----:B0-----:R-:W-:-:S05]  /*34f0*/  @!P5 IMAD.WIDE R120, R122, 0x4, R120 ;  /* 0x000000047a78d825 */ /* 0x001fca00078e0278 */
[----:B------:R0:W5:Y:S01]  /*3500*/  @!P5 LDG.E.CONSTANT R123, desc[UR6][R120.64] ;  /* 0x00000006787bd981 */ /* 0x000162000c1e9900 */
[----:B------:R-:W-:-:S04]  /*3510*/  LOP3.LUT P5, RZ, R98, UR4, R23, 0xfe, !PT ;  /* 0x0000000462ff7c12 */ /* 0x000fc8000f8afe17 */
[----:B------:R-:W-:Y:S02]  /*3520*/  ISETP.EQ.OR P5, PT, R27, RZ, !P5 ;  /* 0x000000ff1b00720c */ /* 0x000fe40006fa2670 */
[----:B0-----:R-:W-:Y:S02]  /*3530*/  IADD3 R120, PT, PT, R127, UR4, RZ ;  /* 0x000000047f787c10 */ /* 0x001fe4000fffe0ff */
[----:B------:R-:W-:Y:S02]  /*3540*/  LOP3.LUT R127, R99, R23, RZ, 0xfc, !PT ;  /* 0x00000017637f7212 */ /* 0x000fe400078efcff */
[----:B------:R-:W-:-:S04]  /*3550*/  ISETP.GT.U32.OR P5, PT, R120, 0x1c, P5 ;  /* 0x0000001c7800780c */ /* 0x000fc80002fa4470 */
[----:B------:R-:W-:-:S13]  /*3560*/  ISETP.GT.U32.OR P5, PT, R44, 0x1c, P5 ;  /* 0x0000001c2c00780c */ /* 0x000fda0002fa4470 */
[----:B------:R-:W0:Y:S01]  /*3570*/  @!P5 LDC.64 R120, c[0x0][0x380] ;  /* 0x0000e000ff78db82 */ /* 0x000e220000000a00 */
[----:B------:R-:W-:-:S04]  /*3580*/  @!P5 VIADD R122, R98, UR4 ;  /* 0x00000004627adc36 */ /* 0x000fc80008000000 */
[----:B------:R-:W-:-:S04]  /*3590*/  @!P5 IMAD R122, R122, 0x1c, R192 ;  /* 0x0000001c7a7ad824 */ /* 0x000fc800078e02c0 */
[----:B0-----:R-:W-:-:S04]  /*35a0*/  @!P5 IMAD.WIDE R120, R122, 0x4, R120 ;  /* 0x000000047a78d825 */ /* 0x001fc800078e0278 */
[----:B------:R-:W-:-:S06]  /*35b0*/  IMAD.MOV.U32 R122, RZ, RZ, RZ ;  /* 0x000000ffff7a7224 */ /* 0x000fcc00078e00ff */
[----:B------:R0:W5:Y:S01]  /*35c0*/  @!P5 LDG.E.CONSTANT R122, desc[UR6][R120.64] ;  /* 0x00000006787ad981 */ /* 0x000162000c1e9900 */
[----:B------:R-:W-:-:S04]  /*35d0*/  LOP3.LUT P5, RZ, R99, UR4, R23, 0xfe, !PT ;  /* 0x0000000463ff7c12 */ /* 0x000fc8000f8afe17 */
[----:B------:R-:W-:Y:S01]  /*35e0*/  ISETP.EQ.OR P5, PT, R28, RZ, !P5 ;  /* 0x000000ff1c00720c */ /* 0x000fe20006fa2670 */
[----:B0-----:R-:W-:-:S05]  /*35f0*/  VIADD R120, R127, UR4 ;  /* 0x000000047f787c36 */ /* 0x001fca0008000000 */
        /* <DEDUP_REMOVED lines=28> */
[----:B------:R0:W5:Y:S01]  /*37c0*/  @!P5 LDG.E.CONSTANT R136, desc[UR6][R120.64] ;  /* 0x000000067888d981 */ /* 0x000162000c1e9900 */
[----:B------:R-:W-:Y:S02]  /*37d0*/  LOP3.LUT P5, RZ, R57, UR4, R23, 0xfe, !PT ;  /* 0x0000000439ff7c12 */ /* 0x000fe4000f8afe17 */
[----:B------:R-:W-:Y:S02]  /*37e0*/  CS2R R132, SRZ ;  /* 0x0000000000847805 */ /* 0x000fe4000001ff00 */
        /* <DEDUP_REMOVED lines=21> */
[----:B------:R-:W-:Y:S01]  /*3940*/  LOP3.LUT P5, RZ, R103, UR4, R23, 0xfe, !PT ;  /* 0x0000000467ff7c12 */ /* 0x000fe2000f8afe17 */
[----:B------:R-:W-:-:S03]  /*3950*/  IMAD.MOV.U32 R188, RZ, RZ, RZ ;  /* 0x000000ffffbc7224 */ /* 0x000fc600078e00ff */
        /* <DEDUP_REMOVED lines=44> */
[----:B------:R-:W-:Y:S01]  /*3c20*/  LOP3.LUT P5, RZ, R107, UR4, R23, 0xfe, !PT ;  /* 0x000000046bff7c12 */ /* 0x000fe2000f8afe17 */
[----:B------:R-:W-:-:S03]  /*3c30*/  HFMA2 R129, -RZ, RZ, 0, 0 ;  /* 0x00000000ff817431 */ /* 0x000fc600000001ff */
        /* <DEDUP_REMOVED lines=19> */
[----:B0-----:R-:W-:Y:S01]  /*3d70*/  @!P5 IMAD.WIDE R120, R127, 0x4, R120 ;  /* 0x000000047f78d825 */ /* 0x001fe200078e0278 */
[----:B------:R-:W-:-:S04]  /*3d80*/  LOP3.LUT R127, R58, R23, RZ, 0xfc, !PT ;  /* 0x000000173a7f7212 */ /* 0x000fc800078efcff */
        /* <DEDUP_REMOVED lines=9> */
[----:B0-----:R-:W-:Y:S01]  /*3e20*/  @!P5 IMAD.WIDE R120, R127, 0x4, R120 ;  /* 0x000000047f78d825 */ /* 0x001fe200078e0278 */
[----:B------:R-:W-:-:S06]  /*3e30*/  MOV R127, RZ ;  /* 0x000000ff007f7202 */ /* 0x000fcc0000000f00 */
[----:B------:R0:W5:Y:S01]  /*3e40*/  @!P5 LDG.E.CONSTANT R127, desc[UR6][R120.64] ;  /* 0x00000006787fd981 */ /* 0x000162000c1e9900 */
[----:B------:R-:W-:-:S03]  /*3e50*/  LOP3.LUT P5, RZ, R59, UR4, R23, 0xfe, !PT ;  /* 0x000000043bff7c12 */ /* 0x000fc6000f8afe17 */
[----:B--2---:R1:W-:Y:S01]  /*3e60*/  STS [R2], R126 ;  /* 0x0000007e02007388 */ /* 0x0043e20000000800 */
[----:B------:R-:W-:Y:S02]  /*3e70*/  ISETP.EQ.OR P5, PT, R24, RZ, !P5 ;  /* 0x000000ff1800720c */ /* 0x000fe40006fa2670 */
[----:B0-----:R-:W-:-:S05]  /*3e80*/  LOP3.LUT R121, R59, R23, RZ, 0xfc, !PT ;  /* 0x000000173b797212 */ /* 0x001fca00078efcff */
[----:B------:R-:W-:-:S05]  /*3e90*/  VIADD R120, R121, UR4 ;  /* 0x0000000479787c36 */ /* 0x000fca0008000000 */
[----:B------:R-:W-:-:S04]  /*3ea0*/  ISETP.GT.U32.OR P5, PT, R120, 0x1c, P5 ;  /* 0x0000001c7800780c */ /* 0x000fc80002fa4470 */
[----:B------:R-:W-:-:S13]  /*3eb0*/  ISETP.GT.U32.OR P5, PT, R41, 0x1c, P5 ;  /* 0x0000001c2900780c */ /* 0x000fda0002fa4470 */
[----:B------:R-:W0:Y:S01]  /*3ec0*/  @!P5 LDC.64 R120, c[0x0][0x380] ;  /* 0x0000e000ff78db82 */ /* 0x000e220000000a00 */
[----:B-1----:R-:W-:-:S04]  /*3ed0*/  @!P5 VIADD R126, R59, UR4 ;  /* 0x000000043b7edc36 */ /* 0x002fc80008000000 */
[----:B------:R-:W-:-:S04]  /*3ee0*/  @!P5 IMAD R126, R126, 0x1c, R176 ;  /* 0x0000001c7e7ed824 */ /* 0x000fc800078e02b0 */
[----:B0-----:R-:W-:-:S04]  /*3ef0*/  @!P5 IMAD.WIDE R120, R126, 0x4, R120 ;  /* 0x000000047e78d825 */ /* 0x001fc800078e0278 */
[----:B------:R-:W-:-:S06]  /*3f00*/  IMAD.MOV.U32 R126, RZ, RZ, RZ ;  /* 0x000000ffff7e7224 */ /* 0x000fcc00078e00ff */
[----:B------:R0:W2:Y:S01]  /*3f10*/  @!P5 LDG.E.CONSTANT R126, desc[UR6][R120.64] ;  /* 0x00000006787ed981 */ /* 0x0000a2000c1e9900 */
[----:B------:R-:W-:-:S03]  /*3f20*/  LOP3.LUT P5, RZ, R60, UR4, R23, 0xfe, !PT ;  /* 0x000000043cff7c12 */ /* 0x000fc6000f8afe17 */
[----:B---3--:R1:W-:Y:S01]  /*3f30*/  STS [R2+0x4], R125 ;  /* 0x0000047d02007388 */ /* 0x0083e20000000800 */
[----:B------:R-:W-:Y:S01]  /*3f40*/  ISETP.EQ.OR P5, PT, R25, RZ, !P5 ;  /* 0x000000ff1900720c */ /* 0x000fe20006fa2670 */
[----:B0-----:R-:W-:-:S05]  /*3f50*/  VIADD R120, R252, UR4 ;  /* 0x00000004fc787c36 */ /* 0x001fca0008000000 */
[----:B------:R-:W-:-:S04]  /*3f60*/  ISETP.GT.U32.OR P5, PT, R120, 0x1c, P5 ;  /* 0x0000001c7800780c */ /* 0x000fc80002fa4470 */
[----:B------:R-:W-:-:S13]  /*3f70*/  ISETP.GT.U32.OR P5, PT, R42, 0x1c, P5 ;  /* 0x0000001c2a00780c */ /* 0x000fda0002fa4470 */
[----:B------:R-:W0:Y:S01]  /*3f80*/  @!P5 LDC.64 R120, c[0x0][0x380] ;  /* 0x0000e000ff78db82 */ /* 0x000e220000000a00 */
[----:B-1----:R-:W-:-:S04]  /*3f90*/  @!P5 VIADD R125, R60, UR4 ;  /* 0x000000043c7ddc36 */ /* 0x002fc80008000000 */
[----:B------:R-:W-:-:S04]  /*3fa0*/  @!P5 IMAD R125, R125, 0x1c, R175 ;  /* 0x0000001c7d7dd824 */ /* 0x000fc800078e02af */
[----:B0-----:R-:W-:-:S04]  /*3fb0*/  @!P5 IMAD.WIDE R120, R125, 0x4, R120 ;  /* 0x000000047d78d825 */ /* 0x001fc800078e0278 */
[----:B------:R-:W-:-:S06]  /*3fc0*/  HFMA2 R125, -RZ, RZ, 0, 0 ;  /* 0x00000000ff7d7431 */ /* 0x000fcc00000001ff */
[----:B------:R0:W3:Y:S01]  /*3fd0*/  @!P5 LDG.E.CONSTANT R125, desc[UR6][R120.64] ;  /* 0x00000006787dd981 */ /* 0x0000e2000c1e9900 */
[----:B------:R-:W-:-:S03]  /*3fe0*/  LOP3.LUT P5, RZ, R61, UR4, R23, 0xfe, !PT ;  /* 0x000000043dff7c12 */ /* 0x000fc6000f8afe17 */
[----:B----4-:R1:W-:Y:S01]  /*3ff0*/  STS [R2+0x8], R124 ;  /* 0x0000087c02007388 */ /* 0x0103e20000000800 */
        /* <DEDUP_REMOVED lines=8> */
[----:B------:R-:W-:-:S06]  /*4080*/  IMAD.MOV.U32 R124, RZ, RZ, RZ ;  /* 0x000000ffff7c7224 */ /* 0x000fcc00078e00ff */
[----:B------:R0:W4:Y:S01]  /*4090*/  @!P5 LDG.E.CONSTANT R124, desc[UR6][R120.64] ;  /* 0x00000006787cd981 */ /* 0x000122000c1e9900 */
[----:B------:R-:W-:-:S03]  /*40a0*/  LOP3.LUT P5, RZ, R62, UR4, R23, 0xfe, !PT ;  /* 0x000000043eff7c12 */ /* 0x000fc6000f8afe17 */
[----:B-----5:R1:W-:Y:S01]  /*40b0*/  STS [R2+0xc], R123 ;  /* 0x00000c7b02007388 */ /* 0x0203e20000000800 */
[----:B------:R-:W-:Y:S01]  /*40c0*/  ISETP.EQ.OR P5, PT, R27, RZ, !P5 ;  /* 0x000000ff1b00720c */ /* 0x000fe20006fa2670 */
[----:B0-----:R-:W-:-:S05]  /*40d0*/  VIADD R120, R250, UR4 ;  /* 0x00000004fa787c36 */ /* 0x001fca0008000000 */
[----:B------:R-:W-:-:S04]  /*40e0*/  ISETP.GT.U32.OR P5, PT, R120, 0x1c, P5 ;  /* 0x0000001c7800780c */ /* 0x000fc80002fa4470 */
[----:B------:R-:W-:-:S13]  /*40f0*/  ISETP.GT.U32.OR P5, PT, R44, 0x1c, P5 ;  /* 0x0000001c2c00780c */ /* 0x000fda0002fa4470 */
[----:B------:R-:W0:Y:S01]  /*4100*/  @!P5 LDC.64 R120, c[0x0][0x380] ;  /* 0x0000e000ff78db82 */ /* 0x000e220000000a00 */
[----:B-1----:R-:W-:-:S04]  /*4110*/  @!P5 VIADD R123, R62, UR4 ;  /* 0x000000043e7bdc36 */ /* 0x002fc80008000000 */
[----:B------:R-:W-:-:S04]  /*4120*/  @!P5 IMAD R123, R123, 0x1c, R173 ;  /* 0x0000001c7b7bd824 */ /* 0x000fc800078e02ad */
[----:B0-----:R-:W-:Y:S01]  /*4130*/  @!P5 IMAD.WIDE R120, R123, 0x4, R120 ;  /* 0x000000047b78d825 */ /* 0x001fe200078e0278 */
[----:B------:R-:W-:-:S06]  /*4140*/  MOV R123, RZ ;  /* 0x000000ff007b7202 */ /* 0x000fcc0000000f00 */
[----:B------:R0:W5:Y:S01]  /*4150*/  @!P5 LDG.E.CONSTANT R123, desc[UR6][R120.64] ;  /* 0x00000006787bd981 */ /* 0x000162000c1e9900 */
[----:B------:R-:W-:-:S03]  /*4160*/  LOP3.LUT P5, RZ, R63, UR4, R23, 0xfe, !PT ;  /* 0x000000043fff7c12 */ /* 0x000fc6000f8afe17 */
[----:B------:R1:W-:Y:S01]  /*4170*/  STS [R2+0x10], R122 ;  /* 0x0000107a02007388 */ /* 0x0003e20000000800 */
        /* <DEDUP_REMOVED lines=130> */
[----:B------:R-:W-:-:S03]  /*49a0*/  LOP3.LUT P5, RZ, R204, UR4, RZ, 0xfc, !PT ;  /* 0x00000004ccff7c12 */ /* 0x000fc6000f8afcff */
        /* <DEDUP_REMOVED lines=24> */
[----:B--2---:R1:W-:Y:S01]  /*4b30*/  STS [R2+0x44], R126 ;  /* 0x0000447e02007388 */ /* 0x0043e20000000800 */
        /* <DEDUP_REMOVED lines=237> */
[----:B------:R-:W4:Y:S01]  /*5a10*/  @!P5 LDG.E.CONSTANT R124, desc[UR6][R120.64] ;  /* 0x00000006787cd981 */ /* 0x000f22000c1e9900 */
[----:B------:R-:W-:Y:S03]  /*5a20*/  BSSY.RECONVERGENT B0, `(.L_x_16) ;  /* 0x0000022000007945 */ /* 0x000fe60003800200 */
[----:B-----5:R0:W-:Y:S04]  /*5a30*/  STS [R2+0x94], R123 ;  /* 0x0000947b02007388 */ /* 0x0201e80000000800 */
[----:B------:R0:W-:Y:S04]  /*5a40*/  STS [R2+0x98], R122 ;  /* 0x0000987a02007388 */ /* 0x0001e80000000800 */
        /* <DEDUP_REMOVED lines=12> */
[----:B--2---:R0:W-:Y:S04]  /*5b10*/  STS [R2+0xcc], R126 ;  /* 0x0000cc7e02007388 */ /* 0x0041e80000000800 */
[----:B---3--:R0:W-:Y:S04]  /*5b20*/  STS [R2+0xd0], R125 ;  /* 0x0000d07d02007388 */ /* 0x0081e80000000800 */
[----:B----4-:R0:W-:Y:S01]  /*5b30*/  STS [R2+0xd4], R124 ;  /* 0x0000d47c02007388 */ /* 0x0101e20000000800 */
[----:B------:R-:W-:Y:S05]  /*5b40*/  @P6 BRA `(.L_x_17) ;  /* 0x00000000003c6947 */ /* 0x000fea0003800000 */
[C---:B------:R-:W-:Y:S01]  /*5b50*/  LOP3.LUT P5, RZ, R109.reuse, UR4, RZ, 0xfc, !PT ;  /* 0x000000046dff7c12 */ /* 0x040fe2000f8afcff */
[----:B------:R-:W-:Y:S01]  /*5b60*/  VIADD R120, R109, UR4 ;  /* 0x000000046d787c36 */ /* 0x000fe20008000000 */
[----:B------:R-:W-:Y:S01]  /*5b70*/  BSSY.RECONVERGENT B1, `(.L_x_18) ;  /* 0x000000b000017945 */ /* 0x000fe20003800200 */
[----:B------:R-:W-:Y:S01]  /*5b80*/  IMAD.MOV.U32 R121, RZ, RZ, RZ ;  /* 0x000000ffff797224 */ /* 0x000fe200078e00ff */
[----:B------:R-:W-:-:S04]  /*5b90*/  ISETP.EQ.OR P5, PT, R29, RZ, !P5 ;  /* 0x000000ff1d00720c */ /* 0x000fc80006fa2670 */
[----:B------:R-:W-:-:S04]  /*5ba0*/  ISETP.GT.U32.OR P5, PT, R120, 0x1c, P5 ;  /* 0x0000001c7800780c */ /* 0x000fc80002fa4470 */
[----:B------:R-:W-:-:S13]  /*5bb0*/  ISETP.GT.U32.OR P5, PT, R46, 0x1c, P5 ;  /* 0x0000001c2e00780c */ /* 0x000fda0002fa4470 */
[----:B------:R-:W-:Y:S05]  /*5bc0*/  @P5 BRA `(.L_x_19) ;  /* 0x0000000000145947 */ /* 0x000fea0003800000 */
[----:B------:R-:W1:Y:S01]  /*5bd0*/  LDC.64 R120, c[0x0][0x380] ;  /* 0x0000e000ff787b82 */ /* 0x000e620000000a00 */
[----:B0-----:R-:W-:-:S05]  /*5be0*/  IADD3 R122, PT, PT, R201, UR4, RZ ;  /* 0x00000004c97a7c10 */ /* 0x001fca000fffe0ff */
[----:B------:R-:W-:-:S04]  /*5bf0*/  IMAD R122, R122, 0x1c, R112 ;  /* 0x0000001c7a7a7824 */ /* 0x000fc800078e0270 */
[----:B-1----:R-:W-:-:S06]  /*5c00*/  IMAD.WIDE R120, R122, 0x4, R120 ;  /* 0x000000047a787825 */ /* 0x002fcc00078e0278 */
[----:B------:R1:W5:Y:S02]  /*5c10*/  LDG.E.CONSTANT R121, desc[UR6][R120.64] ;  /* 0x0000000678797981 */ /* 0x000364000c1e9900 */
.L_x_19:
[----:B------:R-:W-:Y:S05]  /*5c20*/  BSYNC.RECONVERGENT B1 ;  /* 0x0000000000017941 */ /* 0x000fea0003800200 */
.L_x_18:
[----:B-----5:R2:W-:Y:S02]  /*5c30*/  STS [R2+0xd8], R121 ;  /* 0x0000d87902007388 */ /* 0x0205e40000000800 */
.L_x_17:
[----:B------:R-:W-:Y:S05]  /*5c40*/  BSYNC.RECONVERGENT B0 ;  /* 0x0000000000007941 */ /* 0x000fea0003800200 */
.L_x_16:
[----:B-12---:R-:W1:Y:S01]  /*5c50*/  LDC.64 R120, c[0x0][0x388] ;  /* 0x0000e200ff787b82 */ /* 0x006e620000000a00 */
[----:B------:R-:W-:-:S06]  /*5c60*/  UIMAD UR5, UR4, 0x3, URZ ;  /* 0x00000003040578a4 */ /* 0x000fcc000f8e02ff */
[----:B0-----:R-:W-:Y:S02]  /*5c70*/  VIADD R124, R113, UR5 ;  /* 0x00000005717c7c36 */ /* 0x001fe40008000000 */
[----:B------:R-:W-:Y:S02]  /*5c80*/  VIADD R128, R114, UR5 ;  /* 0x0000000572807c36 */ /* 0x000fe40008000000 */
[----:B-1----:R-:W-:-:S04]  /*5c90*/  IMAD.WIDE.U32 R124, R124, 0x4, R120 ;  /* 0x000000047c7c7825 */ /* 0x002fc800078e0078 */
[----:B------:R-:W-:Y:S01]  /*5ca0*/  IMAD.WIDE.U32 R128, R128, 0x4, R120 ;  /* 0x0000000480807825 */ /* 0x000fe200078e0078 */
[----:B------:R-:W2:Y:S04]  /*5cb0*/  LDG.E.CONSTANT R122, desc[UR6][R124.64] ;  /* 0x000000067c7a7981 */ /* 0x000ea8000c1e9900 */
[----:B------:R-:W2:Y:S04]  /*5cc0*/  LDG.E.CONSTANT R123, desc[UR6][R124.64+0x4] ;  /* 0x000004067c7b7981 */ /* 0x000ea8000c1e9900 */
[----:B------:R-:W3:Y:S04]  /*5cd0*/  LDG.E.CONSTANT R126, desc[UR6][R128.64+0x4] ;  /* 0x00000406807e7981 */ /* 0x000ee8000c1e9900 */
[----:B------:R-:W3:Y:S04]  /*5ce0*/  LDG.E.CONSTANT R127, desc[UR6][R128.64+0x8] ;  /* 0x00000806807f7981 */ /* 0x000ee8000c1e9900 */
[----:B------:R-:W4:Y:S04]  /*5cf0*/  LDG.E.CONSTANT R124, desc[UR6][R124.64+0x8] ;  /* 0x000008067c7c7981 */ /* 0x000f28000c1e9900 */
[----:B------:R0:W4:Y:S02]  /*5d00*/  LDG.E.CONSTANT R125, desc[UR6][R128.64] ;  /* 0x00000006807d7981 */ /* 0x000124000c1e9900 */
[----:B0-----:R-:W-:-:S04]  /*5d10*/  VIADD R128, R115, UR5 ;  /* 0x0000000573807c36 */ /* 0x001fc80008000000 */
[----:B------:R-:W-:-:S05]  /*5d20*/  IMAD.WIDE.U32 R128, R128, 0x4, R120 ;  /* 0x0000000480807825 */ /* 0x000fca00078e0078 */
[----:B------:R-:W4:Y:S04]  /*5d30*/  LDG.E.CONSTANT R130, desc[UR6][R128.64] ;  /* 0x0000000680827981 */ /* 0x000f28000c1e9900 */
[----:B------:R-:W4:Y:S01]  /*5d40*/  LDG.E.CONSTANT R131, desc[UR6][R128.64+0x4] ;  /* 0x0000040680837981 */ /* 0x000f22000c1e9900 */
[----:B------:R-:W-:-:S04]  /*5d50*/  VIADD R136, R116, UR5 ;  /* 0x0000000574887c36 */ /* 0x000fc80008000000 */
[----:B------:R-:W-:Y:S01]  /*5d60*/  IMAD.WIDE.U32 R136, R136, 0x4, R120 ;  /* 0x0000000488887825 */ /* 0x000fe200078e0078 */
[----:B--2---:R0:W-:Y:S04]  /*5d70*/  STS.64 [R3], R122 ;  /* 0x0000007a03007388 */ /* 0x0041e80000000a00 */
[----:B---3--:R-:W-:Y:S04]  /*5d80*/  STS.64 [R3+0x10], R126 ;  /* 0x0000107e03007388 */ /* 0x008fe80000000a00 */
[----:B0-----:R0:W2:Y:S04]  /*5d90*/  LDG.E.CONSTANT R122, desc[UR6][R128.64+0x8] ;  /* 0x00000806807a7981 */ /* 0x0010a8000c1e9900 */
[----:B------:R-:W2:Y:S04]  /*5da0*/  LDG.E.CONSTANT R123, desc[UR6][R136.64] ;  /* 0x00000006887b7981 */ /* 0x000ea8000c1e9900 */
[----:B----4-:R1:W-:Y:S01]  /*5db0*/  STS.64 [R3+0x8], R124 ;  /* 0x0000087c03007388 */ /* 0x0103e20000000a00 */
[----:B0-----:R-:W-:-:S03]  /*5dc0*/  IADD3 R128, PT, PT, R118, UR5, RZ ;  /* 0x0000000576807c10 */ /* 0x001fc6000fffe0ff */
[----:B-1----:R-:W3:Y:S04]  /*5dd0*/  LDG.E.CONSTANT R124, desc[UR6][R136.64+0x4] ;  /* 0x00000406887c7981 */ /* 0x002ee8000c1e9900 */
[----:B------:R-:W3:Y:S04]  /*5de0*/  LDG.E.CONSTANT R125, desc[UR6][R136.64+0x8] ;  /* 0x00000806887d7981 */ /* 0x000ee8000c1e9900 */
[----:B------:R0:W-:Y:S02]  /*5df0*/  STS.64 [R3+0x18], R130 ;  /* 0x0000188203007388 */ /* 0x0001e40000000a00 */
[----:B0-----:R-:W-:-:S04]  /*5e00*/  VIADD R130, R117, UR5 ;  /* 0x0000000575827c36 */ /* 0x001fc80008000000 */
[----:B------:R-:W-:-:S05]  /*5e10*/  IMAD.WIDE.U32 R130, R130, 0x4, R120 ;  /* 0x0000000482827825 */ /* 0x000fca00078e0078 */
[----:B------:R-:W4:Y:S04]  /*5e20*/  LDG.E.CONSTANT R126, desc[UR6][R130.64] ;  /* 0x00000006827e7981 */ /* 0x000f28000c1e9900 */
[----:B------:R-:W4:Y:S01]  /*5e30*/  LDG.E.CONSTANT R127, desc[UR6][R130.64+0x4] ;  /* 0x00000406827f7981 */ /* 0x000f22000c1e9900 */
[----:B------:R-:W-:-:S05]  /*5e40*/  IMAD.WIDE.U32 R128, R128, 0x4, R120 ;  /* 0x0000000480807825 */ /* 0x000fca00078e0078 */
[----:B------:R-:W4:Y:S04]  /*5e50*/  LDG.E.CONSTANT R132, desc[UR6][R128.64+0x4] ;  /* 0x0000040680847981 */ /* 0x000f28000c1e9900 */
[----:B------:R-:W4:Y:S04]  /*5e60*/  LDG.E.CONSTANT R130, desc[UR6][R130.64+0x8] ;  /* 0x0000080682827981 */ /* 0x000f28000c1e9900 */
[----:B------:R-:W4:Y:S04]  /*5e70*/  LDG.E.CONSTANT R133, desc[UR6][R128.64+0x8] ;  /* 0x0000080680857981 */ /* 0x000f28000c1e9900 */
[----:B------:R0:W4:Y:S02]  /*5e80*/  LDG.E.CONSTANT R131, desc[UR6][R128.64] ;  /* 0x0000000680837981 */ /* 0x000124000c1e9900 */
[----:B0-----:R-:W-:-:S04]  /*5e90*/  VIADD R128, R134, UR5 ;  /* 0x0000000586807c36 */ /* 0x001fc80008000000 */
[----:B------:R-:W-:Y:S01]  /*5ea0*/  IMAD.WIDE.U32 R128, R128, 0x4, R120 ;  /* 0x0000000480807825 */ /* 0x000fe200078e0078 */
[----:B--2---:R-:W-:Y:S04]  /*5eb0*/  STS.64 [R3+0x20], R122 ;  /* 0x0000207a03007388 */ /* 0x004fe80000000a00 */
[----:B---3--:R0:W-:Y:S02]  /*5ec0*/  STS.64 [R3+0x28], R124 ;  /* 0x0000287c03007388 */ /* 0x0081e40000000a00 */
[----:B0-----:R-:W-:-:S04]  /*5ed0*/  VIADD R124, R119, UR5 ;  /* 0x00000005777c7c36 */ /* 0x001fc80008000000 */
[----:B------:R-:W-:-:S05]  /*5ee0*/  IMAD.WIDE.U32 R124, R124, 0x4, R120 ;  /* 0x000000047c7c7825 */ /* 0x000fca00078e0078 */
[----:B------:R-:W2:Y:S04]  /*5ef0*/  LDG.E.CONSTANT R122, desc[UR6][R124.64] ;  /* 0x000000067c7a7981 */ /* 0x000ea8000c1e9900 */
[----:B------:R-:W2:Y:S04]  /*5f00*/  LDG.E.CONSTANT R123, desc[UR6][R124.64+0x4] ;  /* 0x000004067c7b7981 */ /* 0x000ea8000c1e9900 */
[----:B----4-:R0:W-:Y:S04]  /*5f10*/  STS.64 [R3+0x30], R126 ;  /* 0x0000307e03007388 */ /* 0x0101e80000000a00 */
[----:B------:R-:W3:Y:S04]  /*5f20*/  LDG.E.CONSTANT R124, desc[UR6][R124.64+0x8] ;  /* 0x000008067c7c7981 */ /* 0x000ee8000c1e9900 */
[----:B0-----:R-:W4:Y:S04]  /*5f30*/  LDG.E.CONSTANT R126, desc[UR6][R128.64+0x4] ;  /* 0x00000406807e7981 */ /* 0x001f28000c1e9900 */
[----:B------:R-:W3:Y:S04]  /*5f40*/  LDG.E.CONSTANT R125, desc[UR6][R128.64] ;  /* 0x00000006807d7981 */ /* 0x000ee8000c1e9900 */
[----:B------:R0:W4:Y:S02]  /*5f50*/  LDG.E.CONSTANT R127, desc[UR6][R128.64+0x8] ;  /* 0x00000806807f7981 */ /* 0x000124000c1e9900 */
[----:B0-----:R-:W-:-:S04]  /*5f60*/  VIADD R128, R135, UR5 ;  /* 0x0000000587807c36 */ /* 0x001fc80008000000 */
[----:B------:R-:W-:Y:S01]  /*5f70*/  IMAD.WIDE.U32 R128, R128, 0x4, R120 ;  /* 0x0000000480807825 */ /* 0x000fe200078e0078 */
[----:B------:R0:W-:Y:S04]  /*5f80*/  STS.64 [R3+0x38], R130 ;  /* 0x0000388203007388 */ /* 0x0001e80000000a00 */
[----:B0-----:R-:W4:Y:S04]  /*5f90*/  LDG.E.CONSTANT R130, desc[UR6][R128.64] ;  /* 0x0000000680827981 */ /* 0x001f28000c1e9900 */
[----:B------:R-:W4:Y:S01]  /*5fa0*/  LDG.E.CONSTANT R131, desc[UR6][R128.64+0x4] ;  /* 0x0000040680837981 */ /* 0x000f22000c1e9900 */
[----:B------:R-:W-:-:S04]  /*5fb0*/  VIADD R136, R138, UR5 ;  /* 0x000000058a887c36 */ /* 0x000fc80008000000 */
[----:B------:R-:W-:Y:S01]  /*5fc0*/  IMAD.WIDE.U32 R136, R136, 0x4, R120 ;  /* 0x0000000488887825 */ /* 0x000fe200078e0078 */
[----:B------:R-:W4:Y:S04]  /*5fd0*/  LDG.E.CONSTANT R128, desc[UR6][R128.64+0x8] ;  /* 0x0000080680807981 */ /* 0x000f28000c1e9900 */
[----:B------:R-:W4:Y:S04]  /*5fe0*/  LDG.E.CONSTANT R129, desc[UR6][R136.64] ;  /* 0x0000000688817981 */ /* 0x000f28000c1e9900 */
[----:B------:R0:W-:Y:S02]  /*5ff0*/  STS.64 [R3+0x40], R132 ;  /* 0x0000408403007388 */ /* 0x0001e40000000a00 */
[----:B0-----:R-:W-:-:S05]  /*6000*/  IADD3 R132, PT, PT, R140, UR5, RZ ;  /* 0x000000058c847c10 */ /* 0x001fca000fffe0ff */
[----:B------:R-:W-:Y:S01]  /*6010*/  IMAD.WIDE.U32 R132, R132, 0x4, R120 ;  /* 0x0000000484847825 */ /* 0x000fe200078e0078 */
[----:B--2---:R-:W-:Y:S04]  /*6020*/  STS.64 [R3+0x48], R122 ;  /* 0x0000487a03007388 */ /* 0x004fe80000000a00 */
[----:B---3--:R0:W-:Y:S02]  /*6030*/  STS.64 [R3+0x50], R124 ;  /* 0x0000507c03007388 */ /* 0x0081e40000000a00 */
[----:B0-----:R-:W-:-:S04]  /*6040*/  VIADD R124, R139, UR5 ;  /* 0x000000058b7c7c36 */ /* 0x001fc80008000000 */
[----:B------:R-:W-:Y:S01]  /*6050*/  IMAD.WIDE.U32 R124, R124, 0x4, R120 ;  /* 0x000000047c7c7825 */ /* 0x000fe200078e0078 */
[----:B----4-:R0:W-:Y:S04]  /*6060*/  STS.64 [R3+0x58], R126 ;  /* 0x0000587e03007388 */ /* 0x0101e80000000a00 */
[----:B------:R1:W5:Y:S04]  /*6070*/  LDG.E.CONSTANT R122, desc[UR6][R124.64] ;  /* 0x000000067c7a7981 */ /* 0x000368000c1e9900 */
[----:B------:R1:W5:Y:S04]  /*6080*/  LDG.E.CONSTANT R123, desc[UR6][R124.64+0x4] ;  /* 0x000004067c7b7981 */ /* 0x000368000c1e9900 */
[----:B0-----:R1:W5:Y:S04]  /*6090*/  LDG.E.CONSTANT R126, desc[UR6][R132.64+0x4] ;  /* 0x00000406847e7981 */ /* 0x001368000c1e9900 */
[----:B------:R1:W5:Y:S04]  /*60a0*/  LDG.E.CONSTANT R127, desc[UR6][R132.64+0x8] ;  /* 0x00000806847f7981 */ /* 0x000368000c1e9900 */
[----:B------:R0:W-:Y:S04]  /*60b0*/  STS.64 [R3+0x60], R130 ;  /* 0x0000608203007388 */ /* 0x0001e80000000a00 */
[----:B------:R1:W5:Y:S04]  /*60c0*/  LDG.E.CONSTANT R124, desc[UR6][R124.64+0x8] ;  /* 0x000008067c7c7981 */ /* 0x000368000c1e9900 */
[----:B0-----:R-:W2:Y:S04]  /*60d0*/  LDG.E.CONSTANT R130, desc[UR6][R136.64+0x4] ;  /* 0x0000040688827981 */ /* 0x001ea8000c1e9900 */
[----:B------:R-:W2:Y:S04]  /*60e0*/  LDG.E.CONSTANT R131, desc[UR6][R136.64+0x8] ;  /* 0x0000080688837981 */ /* 0x000ea8000c1e9900 */
[----:B------:R1:W5:Y:S04]  /*60f0*/  LDG.E.CONSTANT R125, desc[UR6][R132.64] ;  /* 0x00000006847d7981 */ /* 0x000368000c1e9900 */
[----:B------:R1:W-:Y:S01]  /*6100*/  STS.64 [R3+0x68], R128 ;  /* 0x0000688003007388 */ /* 0x0003e20000000a00 */
[----:B------:R-:W-:Y:S01]  /*6110*/  ISETP.GT.U32.AND P5, PT, R4, 0xf, PT ;  /* 0x0000000f0400780c */ /* 0x000fe20003fa4070 */
[----:B------:R-:W-:Y:S02]  /*6120*/  BSSY.RECONVERGENT B0, `(.L_x_20) ;  /* 0x0000015000007945 */ /* 0x000fe40003800200 */
[----:B--2---:R1:W-:Y:S10]  /*6130*/  STS.64 [R3+0x70], R130 ;  /* 0x0000708203007388 */ /* 0x0043f40000000a00 */
[----:B------:R-:W-:Y:S05]  /*6140*/  @P5 BRA `(.L_x_21) ;  /* 0x0000000000485947 */ /* 0x000fea0003800000 */
[----:B------:R-:W0:Y:S01]  /*6150*/  LDCU.64 UR8, c[0x0][0x388] ;  /* 0x00007100ff0877ac */ /* 0x000e220008000a00 */
[----:B-1----:R-:W-:-:S04]  /*6160*/  LOP3.LUT R130, R200, 0xffff, RZ, 0xc0, !PT ;  /* 0x0000ffffc8827812 */ /* 0x002fc800078ec0ff */
[----:B------:R-:W-:-:S04]  /*6170*/  IADD3 R129, P5, P6, R111, R5, R130 ;  /* 0x000000056f817210 */ /* 0x000fc80007ebe082 */
[----:B------:R-:W-:Y:S02]  /*6180*/  IADD3.X R131, PT, PT, RZ, RZ, RZ, P5, P6 ;  /* 0x000000ffff837210 */ /* 0x000fe40002fec4ff */
[----:B------:R-:W-:Y:S02]  /*6190*/  IADD3 R129, P5, PT, R129, UR5, RZ ;  /* 0x0000000581817c10 */ /* 0x000fe4000ffbe0ff */
[----:B------:R-:W-:-:S03]  /*61a0*/  ISETP.NE.AND P6, PT, R202, RZ, PT ;  /* 0x000000ffca00720c */ /* 0x000fc60003fc5270 */
[----:B------:R-:W-:Y:S01]  /*61b0*/  IMAD.X R131, RZ, RZ, R131, P5 ;  /* 0x000000ffff837224 */ /* 0x000fe200028e0683 */
[----:B0-----:R-:W-:-:S04]  /*61c0*/  LEA R128, P5, R129, UR8, 0x2 ;  /* 0x0000000881807c11 */ /* 0x001fc8000f8a10ff */
[----:B------:R-:W-:Y:S02]  /*61d0*/  LEA.HI.X R129, R129, UR9, R131, 0x2, P5 ;  /* 0x0000000981817c11 */ /* 0x000fe4000a8f1483 */
[----:B------:R-:W-:-:S03]  /*61e0*/  @!P0 IADD3 R131, PT, PT, R111, R5, R130 ;  /* 0x000000056f838210 */ /* 0x000fc60007ffe082 */
[----:B------:R-:W2:Y:S02]  /*61f0*/  @!P6 LDG.E.CONSTANT R130, desc[UR6][R128.64+0x4] ;  /* 0x000004068082e981 */ /* 0x000ea4000c1e9900 */
[----:B------:R-:W-:Y:S02]  /*6200*/  @!P0 VIADD R131, R131, UR5 ;  /* 0x0000000583838c36 */ /* 0x000fe40008000000 */
[----:B------:R0:W3:Y:S02]  /*6210*/  @!P1 LDG.E.CONSTANT R132, desc[UR6][R128.64+0x8] ;  /* 0x0000080680849981 */ /* 0x0000e4000c1e9900 */
[----:B0-----:R-:W-:-:S06]  /*6220*/  @!P0 IMAD.WIDE.U32 R128, R131, 0x4, R120 ;  /* 0x0000000483808825 */ /* 0x001fcc00078e0078 */
[----:B------:R-:W4:Y:S04]  /*6230*/  @!P0 LDG.E.CONSTANT R128, desc[UR6][R128.64] ;  /* 0x0000000680808981 */ /* 0x000f28000c1e9900 */
[----:B--2---:R0:W-:Y:S04]  /*6240*/  @!P6 STS [R3+0x94], R130 ;  /* 0x000094820300e388 */ /* 0x0041e80000000800 */
[----:B---3--:R0:W-:Y:S04]  /*6250*/  @!P1 STS [R3+0x98], R132 ;  /* 0x0000988403009388 */ /* 0x0081e80000000800 */
[----:B----4-:R0:W-:Y:S02]  /*6260*/  @!P0 STS [R3+0x90], R128 ;  /* 0x0000908003008388 */ /* 0x0101e40000000800 */
.L_x_21:
[----:B------:R-:W-:Y:S05]  /*6270*/  BSYNC.RECONVERGENT B0 ;  /* 0x0000000000007941 */ /* 0x000fea0003800200 */
.L_x_20:
[----:B------:R-:W-:Y:S01]  /*6280*/  ISETP.GT.U32.AND P5, PT, R197, 0xf, PT ;  /* 0x0000000fc500780c */ /* 0x000fe20003fa4070 */
[----:B------:R-:W-:-:S12]  /*6290*/  BSSY.RECONVERGENT B0, `(.L_x_22) ;  /* 0x0000013000007945 */ /* 0x000fd80003800200 */
[----:B------:R-:W-:Y:S05]  /*62a0*/  @P5 BRA `(.L_x_23) ;  /* 0x0000000000445947 */ /* 0x000fea0003800000 */
[----:B01----:R-:W-:Y:S01]  /*62b0*/  LOP3.LUT R128, R199, 0xffff, RZ, 0xc0, !PT ;  /* 0x0000ffffc7807812 */ /* 0x003fe200078ec0ff */
[----:B------:R-:W0:Y:S03]  /*62c0*/  LDCU.64 UR8, c[0x0][0x388] ;  /* 0x00007100ff0877ac */ /* 0x000e260008000a00 */
[----:B------:R-:W-:-:S05]  /*62d0*/  @!P2 IADD3 R129, PT, PT, R111, R6, R128 ;  /* 0x000000066f81a210 */ /* 0x000fca0007ffe080 */
[----:B------:R-:W-:-:S04]  /*62e0*/  @!P2 VIADD R129, R129, UR5 ;  /* 0x000000058181ac36 */ /* 0x000fc80008000000 */
[----:B------:R-:W-:Y:S01]  /*62f0*/  @!P2 IMAD.WIDE.U32 R120, R129, 0x4, R120 ;  /* 0x000000048178a825 */ /* 0x000fe200078e0078 */
[----:B------:R-:W-:-:S04]  /*6300*/  IADD3 R129, P5, P6, R111, R6, R128 ;  /* 0x000000066f817210 */ /* 0x000fc80007ebe080 */
[----:B------:R-:W-:Y:S01]  /*6310*/  IADD3.X R130, PT, PT, RZ, RZ, RZ, P5, P6 ;  /* 0x000000ffff827210 */ /* 0x000fe20002fec4ff */
[----:B------:R-:W2:Y:S01]  /*6320*/  @!P2 LDG.E.CONSTANT R120, desc[UR6][R120.64] ;  /* 0x000000067878a981 */ /* 0x000ea2000c1e9900 */
[----:B------:R-:W-:-:S05]  /*6330*/  IADD3 R129, P5, PT, R129, UR5, RZ ;  /* 0x0000000581817c10 */ /* 0x000fca000ffbe0ff */
[----:B------:R-:W-:Y:S01]  /*6340*/  IMAD.X R130, RZ, RZ, R130, P5 ;  /* 0x000000ffff827224 */ /* 0x000fe200028e0682 */
[----:B0-----:R-:W-:-:S04]  /*6350*/  LEA R128, P5, R129, UR8, 0x2 ;  /* 0x0000000881807c11 */ /* 0x001fc8000f8a10ff */
[----:B------:R-:W-:-:S05]  /*6360*/  LEA.HI.X R129, R129, UR9, R130, 0x2, P5 ;  /* 0x0000000981817c11 */ /* 0x000fca000a8f1482 */
[----:B------:R-:W3:Y:S04]  /*6370*/  @!P3 LDG.E.CONSTANT R121, desc[UR6][R128.64+0x4] ;  /* 0x000004068079b981 */ /* 0x000ee8000c1e9900 */
[----:B------:R-:W4:Y:S04]  /*6380*/  @!P4 LDG.E.CONSTANT R128, desc[UR6][R128.64+0x8] ;  /* 0x000008068080c981 */ /* 0x000f28000c1e9900 */
[----:B--2---:R2:W-:Y:S04]  /*6390*/  @!P2 STS [R3+0x9c], R120 ;  /* 0x00009c780300a388 */ /* 0x0045e80000000800 */
[----:B---3--:R2:W-:Y:S04]  /*63a0*/  @!P3 STS [R3+0xa0], R121 ;  /* 0x0000a0790300b388 */ /* 0x0085e80000000800 */
[----:B----4-:R2:W-:Y:S02]  /*63b0*/  @!P4 STS [R3+0xa4], R128 ;  /* 0x0000a4800300c388 */ /* 0x0105e40000000800 */
.L_x_23:
[----:B------:R-:W-:Y:S05]  /*63c0*/  BSYNC.RECONVERGENT B0 ;  /* 0x0000000000007941 */ /* 0x000fea0003800200 */
.L_x_22:
[----:B-----5:R-:W-:Y:S01]  /*63d0*/  STS.64 [R3+0x78], R122 ;  /* 0x0000787a03007388 */ /* 0x020fe20000000a00 */
[----:B------:R-:W-:-:S03]  /*63e0*/  UMOV UR5, 0x8 ;  /* 0x0000000800057882 */ /* 0x000fc60000000000 */
[----:B------:R1:W-:Y:S04]  /*63f0*/  STS.64 [R3+0x80], R124 ;  /* 0x0000807c03007388 */ /* 0x0003e80000000a00 */
[----:B------:R3:W-:Y:S01]  /*6400*/  STS.64 [R3+0x88], R126 ;  /* 0x0000887e03007388 */ /* 0x0007e20000000a00 */
[----:B-1----:R-:W-:Y:S01]  /*6410*/  IMAD.MOV.U32 R124, RZ, RZ, R198 ;  /* 0x000000ffff7c7224 */ /* 0x002fe200078e00c6 */
[----:B------:R-:W-:Y:S06]  /*6420*/  BAR.SYNC.DEFER_BLOCKING 0x0 ;  /* 0x0000000000007b1d */ /* 0x000fec0000010000 */
.L_x_24:
[----:B------:R-:W-:Y:S04]  /*6430*/  LDS R122, [R124+-0x1200] ;  /* 0xffee00007c7a7984 */ /* 0x000fe80000000800 */
[----:B--2---:R-:W1:Y:S02]  /*6440*/  LDS.64 R120, [R0+UR5+-0x8] ;  /* 0xfffff80500787984 */ /* 0x004e640008000a00 */
[----:B-1----:R-:W-:Y:S01]  /*6450*/  FFMA R17, R120, R122, R17 ;  /* 0x0000007a78117223 */ /* 0x002fe20000000011 */
[-C--:B------:R-:W-:Y:S02]  /*6460*/  FFMA R18, R122, R121.reuse, R18 ;  /* 0x000000797a127223 */ /* 0x080fe40000000012 */
[----:B------:R-:W1:Y:S02]  /*6470*/  LDS R122, [R124] ;  /* 0x000000007c7a7984 */ /* 0x000e640000000800 */
[----:B-1----:R-:W-:Y:S01]  /*6480*/  FFMA R14, R120, R122, R14 ;  /* 0x0000007a780e7223 */ /* 0x002fe2000000000e */
[----:B------:R-:W-:-:S02]  /*6490*/  FFMA R13, R122, R121, R13 ;  /* 0x000000797a0d7223 */ /* 0x000fc4000000000d */
[----:B------:R-:W1:Y:S02]  /*64a0*/  LDS R122, [R124+-0xfc0] ;  /* 0xfff040007c7a7984 */ /* 0x000e640000000800 */
[----:B-1----:R-:W-:Y:S01]  /*64b0*/  FFMA R19, R120, R122, R19 ;  /* 0x0000007a78137223 */ /* 0x002fe20000000013 */
[-C--:B------:R-:W-:Y:S02]  /*64c0*/  FFMA R20, R122, R121.reuse, R20 ;  /* 0x000000797a147223 */ /* 0x080fe40000000014 */
[----:B------:R-:W1:Y:S02]  /*64d0*/  LDS R122, [R124+0x240] ;  /* 0x000240007c7a7984 */ /* 0x000e640000000800 */
[----:B-1----:R-:W-:Y:S01]  /*64e0*/  FFMA R12, R120, R122, R12 ;  /* 0x0000007a780c7223 */ /* 0x002fe2000000000c */
[-C--:B------:R-:W-:Y:S02]  /*64f0*/  FFMA R11, R122, R121.reuse, R11 ;  /* 0x000000797a0b7223 */ /* 0x080fe4000000000b */
[----:B------:R-:W1:Y:S02]  /*6500*/  LDS R122, [R124+-0xd80] ;  /* 0xfff280007c7a7984 */ /* 0x000e640000000800 */
[----:B-1----:R-:W-:Y:S01]  /*6510*/  FFMA R21, R120, R122, R21 ;  /* 0x0000007a78157223 */ /* 0x002fe20000000015 */
[----:B------:R-:W-:-:S02]  /*6520*/  FFMA R22, R122, R121, R22 ;  /* 0x000000797a167223 */ /* 0x000fc40000000016 */
[----:B------:R-:W1:Y:S02]  /*6530*/  LDS R122, [R124+0x480] ;  /* 0x000480007c7a7984 */ /* 0x000e640000000800 */
[----:B-1----:R-:W-:Y:S01]  /*6540*/  FFMA R10, R120, R122, R10 ;  /* 0x0000007a780a7223 */ /* 0x002fe2000000000a */
[-C--:B------:R-:W-:Y:S02]  /*6550*/  FFMA R9, R122, R121.reuse, R9 ;  /* 0x000000797a097223 */ /* 0x080fe40000000009 */
[----:B------:R-:W1:Y:S02]  /*6560*/  LDS R122, [R124+-0xb40] ;  /* 0xfff4c0007c7a7984 */ /* 0x000e640000000800 */
[----:B-1----:R-:W-:Y:S01]  /*6570*/  FFMA R16, R120, R122, R16 ;  /* 0x0000007a78107223 */ /* 0x002fe20000000010 */
[-C--:B------:R-:W-:Y:S02]  /*6580*/  FFMA R15, R122, R121.reuse, R15 ;  /* 0x000000797a0f7223 */ /* 0x080fe4000000000f */
[----:B------:R-:W1:Y:S02]  /*6590*/  LDS R122, [R124+0x6c0] ;  /* 0x0006c0007c7a7984 */ /* 0x000e640000000800 */
[----:B-1----:R-:W-:Y:S01]  /*65a0*/  FFMA R8, R120, R122, R8 ;  /* 0x0000007a78087223 */ /* 0x002fe20000000008 */
[----:B------:R-:W-:Y:S01]  /*65b0*/  FFMA R7, R122, R121, R7 ;  /* 0x000000797a077223 */ /* 0x000fe20000000007 */
[----:B------:R-:W1:Y:S04]  /*65c0*/  LDS R120, [R124+-0x11fc] ;  /* 0xffee04007c787984 */ /* 0x000e680000000800 */
[----:B------:R-:W2:Y:S01]  /*65d0*/  LDS.64 R122, [R0+UR5] ;  /* 0x00000005007a7984 */ /* 0x000ea20008000a00 */
[----:B------:R-:W-:-:S04]  /*65e0*/  UIADD3 UR5, UPT, UPT, UR5, 0x100, URZ ;  /* 0x0000010005057890 */ /* 0x000fc8000fffe0ff */
[----:B------:R-:W-:Y:S01]  /*65f0*/  UISETP.NE.AND UP0, UPT, UR5, 0x3008, UPT ;  /* 0x000030080500788c */ /* 0x000fe2000bf05270 */
[-C--:B-1----:R-:W-:Y:S01]  /*6600*/  FFMA R17, R120, R121.reuse, R17 ;  /* 0x0000007978117223 */ /* 0x082fe20000000011 */
[----:B--2---:R-:W-:Y:S02]  /*6610*/  FFMA R18, R122, R120, R18 ;  /* 0x000000787a127223 */ /* 0x004fe40000000012 */
[----:B------:R-:W1:Y:S02]  /*6620*/  LDS R120, [R124+0x4] ;  /* 0x000004007c787984 */ /* 0x000e640000000800 */
[-C--:B-1----:R-:W-:Y:S01]  /*6630*/  FFMA R14, R120, R121.reuse, R14 ;  /* 0x00000079780e7223 */ /* 0x082fe2000000000e */
[----:B------:R-:W-:Y:S02]  /*6640*/  FFMA R13, R122, R120, R13 ;  /* 0x000000787a0d7223 */ /* 0x000fe4000000000d */
[----:B------:R-:W1:Y:S02]  /*6650*/  LDS R120, [R124+-0xfbc] ;  /* 0xfff044007c787984 */ /* 0x000e640000000800 */
[----:B-1----:R-:W-:Y:S01]  /*6660*/  FFMA R19, R120, R121, R19 ;  /* 0x0000007978137223 */ /* 0x002fe20000000013 */
[----:B------:R-:W-:-:S02]  /*6670*/  FFMA R20, R122, R120, R20 ;  /* 0x000000787a147223 */ /* 0x000fc40000000014 */
[----:B------:R-:W1:Y:S02]  /*6680*/  LDS R120, [R124+0x244] ;  /* 0x000244007c787984 */ /* 0x000e640000000800 */
[-C--:B-1----:R-:W-:Y:S01]  /*6690*/  FFMA R12, R120, R121.reuse, R12 ;  /* 0x00000079780c7223 */ /* 0x082fe2000000000c */
[----:B------:R-:W-:Y:S02]  /*66a0*/  FFMA R11, R122, R120, R11 ;  /* 0x000000787a0b7223 */ /* 0x000fe4000000000b */
[----:B------:R-:W1:Y:S02]  /*66b0*/  LDS R120, [R124+-0xd7c] ;  /* 0xfff284007c787984 */ /* 0x000e640000000800 */
[-C--:B-1----:R-:W-:Y:S01]  /*66c0*/  FFMA R21, R120, R121.reuse, R21 ;  /* 0x0000007978157223 */ /* 0x082fe20000000015 */
[----:B------:R-:W-:Y:S02]  /*66d0*/  FFMA R22, R122, R120, R22 ;  /* 0x000000787a167223 */ /* 0x000fe40000000016 */
[----:B------:R-:W1:Y:S02]  /*66e0*/  LDS R120, [R124+0x484] ;  /* 0x000484007c787984 */ /* 0x000e640000000800 */
[----:B-1----:R-:W-:Y:S01]  /*66f0*/  FFMA R10, R120, R121, R10 ;  /* 0x00000079780a7223 */ /* 0x002fe2000000000a */
[----:B------:R-:W-:-:S02]  /*6700*/  FFMA R9, R122, R120, R9 ;  /* 0x000000787a097223 */ /* 0x000fc40000000009 */
[----:B------:R-:W1:Y:S02]  /*6710*/  LDS R120, [R124+-0xb3c] ;  /* 0xfff4c4007c787984 */ /* 0x000e640000000800 */
[-C--:B-1----:R-:W-:Y:S01]  /*6720*/  FFMA R16, R120, R121.reuse, R16 ;  /* 0x0000007978107223 */ /* 0x082fe20000000010 */
[----:B------:R-:W-:Y:S02]  /*6730*/  FFMA R15, R122, R120, R15 ;  /* 0x000000787a0f7223 */ /* 0x000fe4000000000f */
[----:B------:R-:W1:Y:S02]  /*6740*/  LDS R120, [R124+0x6c4] ;  /* 0x0006c4007c787984 */ /* 0x000e640000000800 */
[----:B-1----:R-:W-:Y:S01]  /*6750*/  FFMA R8, R120, R121, R8 ;  /* 0x0000007978087223 */ /* 0x002fe20000000008 */
[C---:B------:R-:W-:Y:S02]  /*6760*/  FFMA R7, R122.reuse, R120, R7 ;  /* 0x000000787a077223 */ /* 0x040fe40000000007 */
        /* <DEDUP_REMOVED lines=21> */
[----:B------:R1:W2:Y:S02]  /*68c0*/  LDS R120, [R124+0x6c8] ;  /* 0x0006c8007c787984 */ /* 0x0002a40000000800 */
[----:B-1----:R-:W-:Y:S01]  /*68d0*/  IADD3 R124, PT, PT, R124, 0xc, RZ ;  /* 0x0000000c7c7c7810 */ /* 0x002fe20007ffe0ff */
[----:B--2---:R-:W-:Y:S01]  /*68e0*/  FFMA R8, R122, R120, R8 ;  /* 0x000000787a087223 */ /* 0x004fe20000000008 */
[----:B------:R-:W-:Y:S01]  /*68f0*/  FFMA R7, R120, R123, R7 ;  /* 0x0000007b78077223 */ /* 0x000fe20000000007 */
[----:B------:R-:W-:Y:S06]  /*6900*/  BRA.U UP0, `(.L_x_24) ;  /* 0xfffffff900c87547 */ /* 0x000fec000b83ffff */
[----:B------:R-:W-:-:S04]  /*6910*/  UIADD3 UR4, UPT, UPT, UR4, 0x1, URZ ;  /* 0x0000000104047890 */ /* 0x000fc8000fffe0ff */
[----:B------:R-:W-:-:S09]  /*6920*/  UISETP.NE.AND UP0, UPT, UR4, 0x3, UPT ;  /* 0x000000030400788c */ /* 0x000fd2000bf05270 */
[----:B------:R-:W-:Y:S05]  /*6930*/  BRA.U UP0, `(.L_x_25) ;  /* 0xffffffc900207547 */ /* 0x000fea000b83ffff */
[----:B------:R-:W-:Y:S01]  /*6940*/  IMAD.MOV.U32 R112, RZ, RZ, 0x1 ;  /* 0x00000001ff707424 */ /* 0x000fe200078e00ff */
[----:B------:R-:W-:Y:S01]  /*6950*/  UPLOP3.LUT UP0, UPT, UPT, UPT, UPT, 0x40, 0x4 ;  /* 0x000000000004789c */ /* 0x000fe20003f0e870 */
[----:B------:R-:W-:Y:S10]  /*6960*/  BRA.U UP1, `(.L_x_26) ;  /* 0xffffffb901087547 */ /* 0x000ff4000b83ffff */
[----:B------:R-:W1:Y:S01]  /*6970*/  S2R R0, SR_CTAID.Z ;  /* 0x0000000000007919 */ /* 0x000e620000002700 */
[----:B------:R-:W2:Y:S01]  /*6980*/  S2UR UR4, SR_CTAID.X ;  /* 0x00000000000479c3 */ /* 0x000ea20000002500 */
[----:B0--3--:R-:W1:Y:S01]  /*6990*/  S2R R3, SR_TID.Z ;  /* 0x0000000000037919 */ /* 0x009e620000002300 */
[----:B------:R-:W0:Y:S01]  /*69a0*/  S2R R5, SR_CTAID.Y ;  /* 0x0000000000057919 */ /* 0x000e220000002600 */
[----:B------:R-:W3:Y:S01]  /*69b0*/  S2R R23, SR_TID.Y ;  /* 0x0000000000177919 */ /* 0x000ee20000002200 */
[----:B------:R-:W4:Y:S01]  /*69c0*/  S2R R25, SR_TID.X ;  /* 0x0000000000197919 */ /* 0x000f220000002100 */
[----:B-1----:R-:W-:-:S03]  /*69d0*/  IMAD R0, R0, 0x4, R3 ;  /* 0x0000000400007824 */ /* 0x002fc600078e0203 */
[----:B------:R-:W1:Y:S01]  /*69e0*/  LDC.64 R2, c[0x0][0x390] ;  /* 0x0000e400ff027b82 */ /* 0x000e620000000a00 */
[----:B0-----:R-:W-:-:S04]  /*69f0*/  IMAD R0, R0, 0x1c, R5 ;  /* 0x0000001c00007824 */ /* 0x001fc800078e0205 */
[----:B---3--:R-:W-:-:S05]  /*6a00*/  IMAD R0, R0, 0x4, R23 ;  /* 0x0000000400007824 */ /* 0x008fca00078e0217 */
[----:B--2---:R-:W-:-:S05]  /*6a10*/  LEA R0, R0, UR4, 0x1 ;  /* 0x0000000400007c11 */ /* 0x004fca000f8e08ff */
[----:B----4-:R-:W-:-:S04]  /*6a20*/  IMAD R0, R0, 0x7, R25 ;  /* 0x0000000700007824 */ /* 0x010fc800078e0219 */
[----:B------:R-:W-:-:S04]  /*6a30*/  IMAD.SHL.U32 R5, R0, 0x2, RZ ;  /* 0x0000000200057824 */ /* 0x000fc800078e00ff */
[----:B-1----:R-:W-:-:S05]  /*6a40*/  IMAD.WIDE.U32 R2, R5, 0x4, R2 ;  /* 0x0000000405027825 */ /* 0x002fca00078e0002 */
[----:B------:R-:W-:Y:S04]  /*6a50*/  STG.E desc[UR6][R2.64], R17 ;  /* 0x0000001102007986 */ /* 0x000fe8000c101906 */
        /* <DEDUP_REMOVED lines=14> */
[----:B------:R-:W-:Y:S01]  /*6b40*/  STG.E desc[UR6][R2.64+0x86c4], R7 ;  /* 0x0086c40702007986 */ /* 0x000fe2000c101906 */
[----:B------:R-:W-:Y:S05]  /*6b50*/  EXIT ;  /* 0x000000000000794d */ /* 0x000fea0003800000 */
.L_x_27:
        /* <DEDUP_REMOVED lines=10> */
.L_x_30:


//--------------------- .nv.shared._Z6conv2dPfPKfS_ --------------------------
	.section	.nv.shared._Z6conv2dPfPKfS_,"aw",@nobits
	.sectionflags	@""
	.align	4
.nv.shared._Z6conv2dPfPKfS_:
	.zero		3072


//--------------------- .nv.shared.reserved.0     --------------------------
	.section	.nv.shared.reserved.0,"aw",@nobits
	.weak		__nv_reservedSMEM_offset_0_alias
	.size		__nv_reservedSMEM_offset_0_alias, 0, 64
	.other		__nv_reservedSMEM_offset_0_alias,@"STO_CUDA_RESERVED_SHARED STV_DEFAULT"
__nv_reservedSMEM_offset_0_alias:
	.zero		0
	.zero		64


//--------------------- .nv.shared.default_function_kernel0 --------------------------
	.section	.nv.shared.default_function_kernel0,"aw",@nobits
	.sectionflags	@""
	.align	4
.nv.shared.default_function_kernel0:
	.zero		22528


//--------------------- .nv.constant0._Z6conv2dPfPKfS_ --------------------------
	.section	.nv.constant0._Z6conv2dPfPKfS_,"a",@progbits
	.sectionflags	@""
	.align	4
.nv.constant0._Z6conv2dPfPKfS_:
	.zero		920


//--------------------- .nv.constant0._Z9transformPfS_ --------------------------
	.section	.nv.constant0._Z9transformPfS_,"a",@progbits
	.sectionflags	@""
	.align	4
.nv.constant0._Z9transformPfS_:
	.zero		912


//--------------------- .nv.constant0.default_function_kernel0 --------------------------
	.section	.nv.constant0.default_function_kernel0,"a",@progbits
	.sectionflags	@""
	.align	4
.nv.constant0.default_function_kernel0:
	.zero		920


//--------------------- SYMBOLS --------------------------

	.type		.nv.reservedSmem.offset0,@object
	.size		.nv.reservedSmem.offset0,0x4
	.type		.nv.reservedSmem.cap,@object
	.size		.nv.reservedSmem.cap,0x4
